//
// Generated by NVIDIA NVVM Compiler
//
// Compiler Build ID: CL-36424714
// Cuda compilation tools, release 13.0, V13.0.88
// Based on NVVM 20.0.0
//

.version 9.0
.target sm_100
.address_size 64

	// .globl	_Z17find_pivot_kernelPKfiiPif
// _ZZ21eliminate_rows_kernelPfiiE6factor has been demoted
.extern .shared .align 16 .b8 smem[];

.visible .entry _Z17find_pivot_kernelPKfiiPif(
	.param .u64 .ptr .align 1 _Z17find_pivot_kernelPKfiiPif_param_0,
	.param .u32 _Z17find_pivot_kernelPKfiiPif_param_1,
	.param .u32 _Z17find_pivot_kernelPKfiiPif_param_2,
	.param .u64 .ptr .align 1 _Z17find_pivot_kernelPKfiiPif_param_3,
	.param .f32 _Z17find_pivot_kernelPKfiiPif_param_4
)
{
	.reg .pred 	%p<10>;
	.reg .b32 	%r<34>;
	.reg .b32 	%f<14>;
	.reg .b64 	%rd<10>;

	ld.param.u64 	%rd3, [_Z17find_pivot_kernelPKfiiPif_param_0];
	ld.param.u32 	%r18, [_Z17find_pivot_kernelPKfiiPif_param_1];
	ld.param.u32 	%r19, [_Z17find_pivot_kernelPKfiiPif_param_2];
	ld.param.u64 	%rd4, [_Z17find_pivot_kernelPKfiiPif_param_3];
	ld.param.f32 	%f5, [_Z17find_pivot_kernelPKfiiPif_param_4];
	mov.u32 	%r32, %ntid.x;
	mov.u32 	%r2, %tid.x;
	add.s32 	%r29, %r19, %r2;
	setp.ge.s32 	%p1, %r29, %r18;
	mov.b32 	%r31, -1;
	mov.f32 	%f13, 0f00000000;
	@%p1 bra 	$L__BB0_3;
	cvt.s64.s32 	%rd1, %r19;
	add.s32 	%r4, %r18, 1;
	cvta.to.global.u64 	%rd2, %rd3;
	mov.f32 	%f13, 0f00000000;
	mov.b32 	%r31, -1;
$L__BB0_2:
	mul.wide.s32 	%rd5, %r29, %r4;
	add.s64 	%rd6, %rd5, %rd1;
	shl.b64 	%rd7, %rd6, 2;
	add.s64 	%rd8, %rd2, %rd7;
	ld.global.nc.f32 	%f8, [%rd8];
	abs.f32 	%f9, %f8;
	setp.gt.f32 	%p2, %f9, %f13;
	selp.f32 	%f13, %f9, %f13, %p2;
	selp.b32 	%r31, %r29, %r31, %p2;
	add.s32 	%r29, %r29, %r32;
	setp.lt.s32 	%p3, %r29, %r18;
	@%p3 bra 	$L__BB0_2;
$L__BB0_3:
	shl.b32 	%r22, %r32, 2;
	mov.u32 	%r23, smem;
	add.s32 	%r10, %r23, %r22;
	shl.b32 	%r24, %r2, 2;
	add.s32 	%r11, %r23, %r24;
	st.shared.f32 	[%r11], %f13;
	add.s32 	%r12, %r10, %r24;
	st.shared.u32 	[%r12], %r31;
	bar.sync 	0;
	setp.lt.u32 	%p4, %r32, 2;
	@%p4 bra 	$L__BB0_8;
$L__BB0_4:
	mov.u32 	%r13, %r32;
	shr.u32 	%r32, %r13, 1;
	setp.ge.u32 	%p5, %r2, %r32;
	@%p5 bra 	$L__BB0_7;
	shl.b32 	%r15, %r32, 2;
	add.s32 	%r25, %r11, %r15;
	ld.shared.f32 	%f4, [%r25];
	ld.shared.f32 	%f10, [%r11];
	setp.leu.f32 	%p6, %f4, %f10;
	@%p6 bra 	$L__BB0_7;
	st.shared.f32 	[%r11], %f4;
	add.s32 	%r26, %r12, %r15;
	ld.shared.u32 	%r27, [%r26];
	st.shared.u32 	[%r12], %r27;
$L__BB0_7:
	bar.sync 	0;
	setp.gt.u32 	%p7, %r13, 3;
	@%p7 bra 	$L__BB0_4;
$L__BB0_8:
	setp.ne.s32 	%p8, %r2, 0;
	@%p8 bra 	$L__BB0_12;
	ld.shared.f32 	%f11, [smem];
	setp.lt.f32 	%p9, %f11, %f5;
	mov.b32 	%r33, -1;
	@%p9 bra 	$L__BB0_11;
	ld.shared.u32 	%r33, [%r10];
$L__BB0_11:
	cvta.to.global.u64 	%rd9, %rd4;
	st.global.u32 	[%rd9], %r33;
$L__BB0_12:
	ret;

}
	// .globl	_Z16swap_rows_kernelPfiii
.visible .entry _Z16swap_rows_kernelPfiii(
	.param .u64 .ptr .align 1 _Z16swap_rows_kernelPfiii_param_0,
	.param .u32 _Z16swap_rows_kernelPfiii_param_1,
	.param .u32 _Z16swap_rows_kernelPfiii_param_2,
	.param .u32 _Z16swap_rows_kernelPfiii_param_3
)
{
	.reg .pred 	%p<4>;
	.reg .b32 	%r<10>;
	.reg .b32 	%f<3>;
	.reg .b64 	%rd<12>;

	ld.param.u64 	%rd4, [_Z16swap_rows_kernelPfiii_param_0];
	ld.param.u32 	%r5, [_Z16swap_rows_kernelPfiii_param_1];
	ld.param.u32 	%r6, [_Z16swap_rows_kernelPfiii_param_2];
	ld.param.u32 	%r7, [_Z16swap_rows_kernelPfiii_param_3];
	setp.eq.s32 	%p1, %r6, %r7;
	@%p1 bra 	$L__BB1_4;
	mov.u32 	%r9, %tid.x;
	setp.gt.s32 	%p2, %r9, %r5;
	@%p2 bra 	$L__BB1_4;
	add.s32 	%r8, %r5, 1;
	cvta.to.global.u64 	%rd1, %rd4;
	mov.u32 	%r2, %ntid.x;
	mul.wide.s32 	%rd2, %r7, %r8;
	mul.wide.s32 	%rd3, %r6, %r8;
$L__BB1_3:
	cvt.s64.s32 	%rd5, %r9;
	add.s64 	%rd6, %rd3, %rd5;
	shl.b64 	%rd7, %rd6, 2;
	add.s64 	%rd8, %rd1, %rd7;
	ld.global.f32 	%f1, [%rd8];
	add.s64 	%rd9, %rd2, %rd5;
	shl.b64 	%rd10, %rd9, 2;
	add.s64 	%rd11, %rd1, %rd10;
	ld.global.f32 	%f2, [%rd11];
	st.global.f32 	[%rd8], %f2;
	st.global.f32 	[%rd11], %f1;
	add.s32 	%r9, %r9, %r2;
	setp.le.s32 	%p3, %r9, %r5;
	@%p3 bra 	$L__BB1_3;
$L__BB1_4:
	ret;

}
	// .globl	_Z26normalize_pivot_row_kernelPfiif
.visible .entry _Z26normalize_pivot_row_kernelPfiif(
	.param .u64 .ptr .align 1 _Z26normalize_pivot_row_kernelPfiif_param_0,
	.param .u32 _Z26normalize_pivot_row_kernelPfiif_param_1,
	.param .u32 _Z26normalize_pivot_row_kernelPfiif_param_2,
	.param .f32 _Z26normalize_pivot_row_kernelPfiif_param_3
)
{
	.reg .pred 	%p<4>;
	.reg .b32 	%r<10>;
	.reg .b32 	%f<6>;
	.reg .b64 	%rd<12>;

	ld.param.u64 	%rd3, [_Z26normalize_pivot_row_kernelPfiif_param_0];
	ld.param.u32 	%r5, [_Z26normalize_pivot_row_kernelPfiif_param_1];
	ld.param.u32 	%r6, [_Z26normalize_pivot_row_kernelPfiif_param_2];
	ld.param.f32 	%f2, [_Z26normalize_pivot_row_kernelPfiif_param_3];
	cvta.to.global.u64 	%rd1, %rd3;
	add.s32 	%r7, %r5, 1;
	cvt.s64.s32 	%rd4, %r6;
	mul.wide.s32 	%rd2, %r6, %r7;
	add.s64 	%rd5, %rd2, %rd4;
	shl.b64 	%rd6, %rd5, 2;
	add.s64 	%rd7, %rd1, %rd6;
	ld.global.f32 	%f1, [%rd7];
	abs.f32 	%f3, %f1;
	setp.lt.f32 	%p1, %f3, %f2;
	@%p1 bra 	$L__BB2_4;
	mov.u32 	%r8, %tid.x;
	add.s32 	%r9, %r6, %r8;
	setp.gt.s32 	%p2, %r9, %r5;
	@%p2 bra 	$L__BB2_4;
	mov.u32 	%r2, %ntid.x;
$L__BB2_3:
	cvt.s64.s32 	%rd8, %r9;
	add.s64 	%rd9, %rd2, %rd8;
	shl.b64 	%rd10, %rd9, 2;
	add.s64 	%rd11, %rd1, %rd10;
	ld.global.f32 	%f4, [%rd11];
	div.rn.f32 	%f5, %f4, %f1;
	st.global.f32 	[%rd11], %f5;
	add.s32 	%r9, %r9, %r2;
	setp.le.s32 	%p3, %r9, %r5;
	@%p3 bra 	$L__BB2_3;
$L__BB2_4:
	ret;

}
	// .globl	_Z21eliminate_rows_kernelPfii
.visible .entry _Z21eliminate_rows_kernelPfii(
	.param .u64 .ptr .align 1 _Z21eliminate_rows_kernelPfii_param_0,
	.param .u32 _Z21eliminate_rows_kernelPfii_param_1,
	.param .u32 _Z21eliminate_rows_kernelPfii_param_2
)
{
	.reg .pred 	%p<7>;
	.reg .b32 	%r<11>;
	.reg .b32 	%f<7>;
	.reg .b64 	%rd<17>;
	// demoted variable
	.shared .align 4 .f32 _ZZ21eliminate_rows_kernelPfiiE6factor;
	ld.param.u64 	%rd6, [_Z21eliminate_rows_kernelPfii_param_0];
	ld.param.u32 	%r7, [_Z21eliminate_rows_kernelPfii_param_1];
	ld.param.u32 	%r8, [_Z21eliminate_rows_kernelPfii_param_2];
	cvta.to.global.u64 	%rd1, %rd6;
	mov.u32 	%r1, %ctaid.x;
	setp.eq.s32 	%p1, %r1, %r8;
	setp.ge.s32 	%p2, %r1, %r7;
	or.pred  	%p3, %p2, %p1;
	@%p3 bra 	$L__BB3_6;
	add.s32 	%r9, %r7, 1;
	cvt.u64.u32 	%rd2, %r9;
	mul.wide.u32 	%rd3, %r9, %r1;
	cvt.s64.s32 	%rd4, %r8;
	mov.u32 	%r2, %tid.x;
	setp.ne.s32 	%p4, %r2, 0;
	@%p4 bra 	$L__BB3_3;
	add.s64 	%rd7, %rd3, %rd4;
	shl.b64 	%rd8, %rd7, 2;
	add.s64 	%rd9, %rd1, %rd8;
	ld.global.f32 	%f2, [%rd9];
	st.shared.f32 	[_ZZ21eliminate_rows_kernelPfiiE6factor], %f2;
$L__BB3_3:
	bar.sync 	0;
	add.s32 	%r10, %r8, %r2;
	setp.gt.s32 	%p5, %r10, %r7;
	@%p5 bra 	$L__BB3_6;
	ld.shared.f32 	%f1, [_ZZ21eliminate_rows_kernelPfiiE6factor];
	mov.u32 	%r4, %ntid.x;
	mul.lo.s64 	%rd5, %rd4, %rd2;
$L__BB3_5:
	cvt.s64.s32 	%rd10, %r10;
	add.s64 	%rd11, %rd5, %rd10;
	shl.b64 	%rd12, %rd11, 2;
	add.s64 	%rd13, %rd1, %rd12;
	ld.global.f32 	%f3, [%rd13];
	mul.f32 	%f4, %f1, %f3;
	add.s64 	%rd14, %rd3, %rd10;
	shl.b64 	%rd15, %rd14, 2;
	add.s64 	%rd16, %rd1, %rd15;
	ld.global.f32 	%f5, [%rd16];
	sub.f32 	%f6, %f5, %f4;
	st.global.f32 	[%rd16], %f6;
	add.s32 	%r10, %r10, %r4;
	setp.le.s32 	%p6, %r10, %r7;
	@%p6 bra 	$L__BB3_5;
$L__BB3_6:
	ret;

}


// ===== COMPILED SASS (sm_100) =====

	.target	sm_100

	.elftype	@"ET_EXEC"


//--------------------- .note.nv.tkinfo           --------------------------
	.section	.note.nv.tkinfo,"",@"SHT_NOTE"
	.sectionflags	@"SHF_NOTE_NV_TKINFO"
	.tkinfo
        /*0018*/ 	.word	0x00000002
        /*0030*/ 	.string	""
        /*0030*/ 	.string	"ptxas"
        /*0030*/ 	.string	"Cuda compilation tools, release 13.0, V13.0.88"
        /*0030*/ 	.string	"Build cuda_13.0.r13.0/compiler.36424714_0"
        /*0030*/ 	.string	"-arch sm_100 -m 64 "



//--------------------- .note.nv.cuinfo           --------------------------
	.section	.note.nv.cuinfo,"",@"SHT_NOTE"
	.sectionflags	@"SHF_NOTE_NV_CUINFO"
        /*0018*/ 	.short	0x0002
        /*001a*/ 	.short	0x0064
        /*001c*/ 	.short	0x0082
	.zero		2


//--------------------- .nv.info                  --------------------------
	.section	.nv.info,"",@"SHT_CUDA_INFO"
	.align	4


	//----- nvinfo : EIATTR_REGCOUNT
	.align		4
        /*0000*/ 	.byte	0x04, 0x2f
        /*0002*/ 	.short	(.L_1 - .L_0)
	.align		4
.L_0:
        /*0004*/ 	.word	index@(_Z17find_pivot_kernelPKfiiPif)
        /*0008*/ 	.word	0x00000016


	//----- nvinfo : EIATTR_FRAME_SIZE
	.align		4
.L_1:
        /*000c*/ 	.byte	0x04, 0x11
        /*000e*/ 	.short	(.L_3 - .L_2)
	.align		4
.L_2:
        /*0010*/ 	.word	index@(_Z17find_pivot_kernelPKfiiPif)
        /*0014*/ 	.word	0x00000000


	//----- nvinfo : EIATTR_REGCOUNT
	.align		4
.L_3:
        /*0018*/ 	.byte	0x04, 0x2f
        /*001a*/ 	.short	(.L_5 - .L_4)
	.align		4
.L_4:
        /*001c*/ 	.word	index@(_Z16swap_rows_kernelPfiii)
        /*0020*/ 	.word	0x00000010


	//----- nvinfo : EIATTR_FRAME_SIZE
	.align		4
.L_5:
        /*0024*/ 	.byte	0x04, 0x11
        /*0026*/ 	.short	(.L_7 - .L_6)
	.align		4
.L_6:
        /*0028*/ 	.word	index@(_Z16swap_rows_kernelPfiii)
        /*002c*/ 	.word	0x00000000


	//----- nvinfo : EIATTR_REGCOUNT
	.align		4
.L_7:
        /*0030*/ 	.byte	0x04, 0x2f
        /*0032*/ 	.short	(.L_9 - .L_8)
	.align		4
.L_8:
        /*0034*/ 	.word	index@(_Z26normalize_pivot_row_kernelPfiif)
        /*0038*/ 	.word	0x00000016


	//----- nvinfo : EIATTR_FRAME_SIZE
	.align		4
.L_9:
        /*003c*/ 	.byte	0x04, 0x11
        /*003e*/ 	.short	(.L_11 - .L_10)
	.align		4
.L_10:
        /*0040*/ 	.word	index@($__internal_0_$__cuda_sm3x_div_rn_noftz_f32_slowpath)
        /*0044*/ 	.word	0x00000000


	//----- nvinfo : EIATTR_FRAME_SIZE
	.align		4
.L_11:
        /*0048*/ 	.byte	0x04, 0x11
        /*004a*/ 	.short	(.L_13 - .L_12)
	.align		4
.L_12:
        /*004c*/ 	.word	index@(_Z26normalize_pivot_row_kernelPfiif)
        /*0050*/ 	.word	0x00000000


	//----- nvinfo : EIATTR_REGCOUNT
	.align		4
.L_13:
        /*0054*/ 	.byte	0x04, 0x2f
        /*0056*/ 	.short	(.L_15 - .L_14)
	.align		4
.L_14:
        /*0058*/ 	.word	index@(_Z21eliminate_rows_kernelPfii)
        /*005c*/ 	.word	0x00000013


	//----- nvinfo : EIATTR_FRAME_SIZE
	.align		4
.L_15:
        /*0060*/ 	.byte	0x04, 0x11
        /*0062*/ 	.short	(.L_17 - .L_16)
	.align		4
.L_16:
        /*0064*/ 	.word	index@(_Z21eliminate_rows_kernelPfii)
        /*0068*/ 	.word	0x00000000


	//----- nvinfo : EIATTR_MIN_STACK_SIZE
	.align		4
.L_17:
        /*006c*/ 	.byte	0x04, 0x12
        /*006e*/ 	.short	(.L_19 - .L_18)
	.align		4
.L_18:
        /*0070*/ 	.word	index@(_Z21eliminate_rows_kernelPfii)
        /*0074*/ 	.word	0x00000000


	//----- nvinfo : EIATTR_MIN_STACK_SIZE
	.align		4
.L_19:
        /*0078*/ 	.byte	0x04, 0x12
        /*007a*/ 	.short	(.L_21 - .L_20)
	.align		4
.L_20:
        /*007c*/ 	.word	index@(_Z26normalize_pivot_row_kernelPfiif)
        /*0080*/ 	.word	0x00000000


	//----- nvinfo : EIATTR_MIN_STACK_SIZE
	.align		4
.L_21:
        /*0084*/ 	.byte	0x04, 0x12
        /*0086*/ 	.short	(.L_23 - .L_22)
	.align		4
.L_22:
        /*0088*/ 	.word	index@(_Z16swap_rows_kernelPfiii)
        /*008c*/ 	.word	0x00000000


	//----- nvinfo : EIATTR_MIN_STACK_SIZE
	.align		4
.L_23:
        /*0090*/ 	.byte	0x04, 0x12
        /*0092*/ 	.short	(.L_25 - .L_24)
	.align		4
.L_24:
        /*0094*/ 	.word	index@(_Z17find_pivot_kernelPKfiiPif)
        /*0098*/ 	.word	0x00000000
.L_25:


//--------------------- .nv.compat                --------------------------
	.section	.nv.compat,"",@"SHT_CUDA_COMPAT_INFO"
	.align	4
        /*0000*/ 	.byte	0x02, 0x09, 0x00, 0x00, 0x02, 0x02, 0x01, 0x00, 0x02, 0x05, 0x05, 0x00, 0x03, 0x07, 0x01, 0x01
        /*0010*/ 	.byte	0x02, 0x03, 0x00, 0x00, 0x02, 0x06, 0x01, 0x00, 0x04, 0x0b, 0x08, 0x00, 0x01, 0x00, 0x00, 0x00
        /*0020*/ 	.byte	0x00, 0x00, 0x00, 0x00


//--------------------- .nv.info._Z21eliminate_rows_kernelPfii --------------------------
	.section	.nv.info._Z21eliminate_rows_kernelPfii,"",@"SHT_CUDA_INFO"
	.sectionflags	@""
	.align	4


	//----- nvinfo : EIATTR_CUDA_API_VERSION
	.align		4
        /*0000*/ 	.byte	0x04, 0x37
        /*0002*/ 	.short	(.L_27 - .L_26)
.L_26:
        /*0004*/ 	.word	0x00000082


	//----- nvinfo : EIATTR_KPARAM_INFO
	.align		4
.L_27:
        /*0008*/ 	.byte	0x04, 0x17
        /*000a*/ 	.short	(.L_29 - .L_28)
.L_28:
        /*000c*/ 	.word	0x00000000
        /*0010*/ 	.short	0x0002
        /*0012*/ 	.short	0x000c
        /*0014*/ 	.byte	0x00, 0xf0, 0x11, 0x00


	//----- nvinfo : EIATTR_KPARAM_INFO
	.align		4
.L_29:
        /*0018*/ 	.byte	0x04, 0x17
        /*001a*/ 	.short	(.L_31 - .L_30)
.L_30:
        /*001c*/ 	.word	0x00000000
        /*0020*/ 	.short	0x0001
        /*0022*/ 	.short	0x0008
        /*0024*/ 	.byte	0x00, 0xf0, 0x11, 0x00


	//----- nvinfo : EIATTR_KPARAM_INFO
	.align		4
.L_31:
        /*0028*/ 	.byte	0x04, 0x17
        /*002a*/ 	.short	(.L_33 - .L_32)
.L_32:
        /*002c*/ 	.word	0x00000000
        /*0030*/ 	.short	0x0000
        /*0032*/ 	.short	0x0000
        /*0034*/ 	.byte	0x00, 0xf5, 0x21, 0x00


	//----- nvinfo : EIATTR_SPARSE_MMA_MASK
	.align		4
.L_33:
        /*0038*/ 	.byte	0x03, 0x50
        /*003a*/ 	.short	0x0000


	//----- nvinfo : EIATTR_MAXREG_COUNT
	.align		4
        /*003c*/ 	.byte	0x03, 0x1b
        /*003e*/ 	.short	0x00ff


	//----- nvinfo : EIATTR_NUM_BARRIERS
	.align		4
        /*0040*/ 	.byte	0x02, 0x4c
        /*0042*/ 	.byte	0x01
	.zero		1


	//----- nvinfo : EIATTR_MERCURY_ISA_VERSION
	.align		4
        /*0044*/ 	.byte	0x03, 0x5f
        /*0046*/ 	.short	0x0101


	//----- nvinfo : EIATTR_VRC_CTA_INIT_COUNT
	.align		4
        /*0048*/ 	.byte	0x02, 0x4a
	.zero		1
	.zero		1


	//----- nvinfo : EIATTR_EXIT_INSTR_OFFSETS
	.align		4
        /*004c*/ 	.byte	0x04, 0x1c
        /*004e*/ 	.short	(.L_35 - .L_34)


	//   ....[0]....
.L_34:
        /*0050*/ 	.word	0x00000050


	//   ....[1]....
        /*0054*/ 	.word	0x000001c0


	//   ....[2]....
        /*0058*/ 	.word	0x00000370


	//----- nvinfo : EIATTR_CRS_STACK_SIZE
	.align		4
.L_35:
        /*005c*/ 	.byte	0x04, 0x1e
        /*005e*/ 	.short	(.L_37 - .L_36)
.L_36:
        /*0060*/ 	.word	0x00000000


	//----- nvinfo : EIATTR_CBANK_PARAM_SIZE
	.align		4
.L_37:
        /*0064*/ 	.byte	0x03, 0x19
        /*0066*/ 	.short	0x0010


	//----- nvinfo : EIATTR_PARAM_CBANK
	.align		4
        /*0068*/ 	.byte	0x04, 0x0a
        /*006a*/ 	.short	(.L_39 - .L_38)
	.align		4
.L_38:
        /*006c*/ 	.word	index@(.nv.constant0._Z21eliminate_rows_kernelPfii)
        /*0070*/ 	.short	0x0380
        /*0072*/ 	.short	0x0010


	//----- nvinfo : EIATTR_SW_WAR
	.align		4
.L_39:
        /*0074*/ 	.byte	0x04, 0x36
        /*0076*/ 	.short	(.L_41 - .L_40)
.L_40:
        /*0078*/ 	.word	0x00000008
.L_41:


//--------------------- .nv.info._Z26normalize_pivot_row_kernelPfiif --------------------------
	.section	.nv.info._Z26normalize_pivot_row_kernelPfiif,"",@"SHT_CUDA_INFO"
	.sectionflags	@""
	.align	4


	//----- nvinfo : EIATTR_CUDA_API_VERSION
	.align		4
        /*0000*/ 	.byte	0x04, 0x37
        /*0002*/ 	.short	(.L_43 - .L_42)
.L_42:
        /*0004*/ 	.word	0x00000082


	//----- nvinfo : EIATTR_KPARAM_INFO
	.align		4
.L_43:
        /*0008*/ 	.byte	0x04, 0x17
        /*000a*/ 	.short	(.L_45 - .L_44)
.L_44:
        /*000c*/ 	.word	0x00000000
        /*0010*/ 	.short	0x0003
        /*0012*/ 	.short	0x0010
        /*0014*/ 	.byte	0x00, 0xf0, 0x11, 0x00


	//----- nvinfo : EIATTR_KPARAM_INFO
	.align		4
.L_45:
        /*0018*/ 	.byte	0x04, 0x17
        /*001a*/ 	.short	(.L_47 - .L_46)
.L_46:
        /*001c*/ 	.word	0x00000000
        /*0020*/ 	.short	0x0002
        /*0022*/ 	.short	0x000c
        /*0024*/ 	.byte	0x00, 0xf0, 0x11, 0x00


	//----- nvinfo : EIATTR_KPARAM_INFO
	.align		4
.L_47:
        /*0028*/ 	.byte	0x04, 0x17
        /*002a*/ 	.short	(.L_49 - .L_48)
.L_48:
        /*002c*/ 	.word	0x00000000
        /*0030*/ 	.short	0x0001
        /*0032*/ 	.short	0x0008
        /*0034*/ 	.byte	0x00, 0xf0, 0x11, 0x00


	//----- nvinfo : EIATTR_KPARAM_INFO
	.align		4
.L_49:
        /*0038*/ 	.byte	0x04, 0x17
        /*003a*/ 	.short	(.L_51 - .L_50)
.L_50:
        /*003c*/ 	.word	0x00000000
        /*0040*/ 	.short	0x0000
        /*0042*/ 	.short	0x0000
        /*0044*/ 	.byte	0x00, 0xf5, 0x21, 0x00


	//----- nvinfo : EIATTR_SPARSE_MMA_MASK
	.align		4
.L_51:
        /*0048*/ 	.byte	0x03, 0x50
        /*004a*/ 	.short	0x0000


	//----- nvinfo : EIATTR_MAXREG_COUNT
	.align		4
        /*004c*/ 	.byte	0x03, 0x1b
        /*004e*/ 	.short	0x00ff


	//----- nvinfo : EIATTR_MERCURY_ISA_VERSION
	.align		4
        /*0050*/ 	.byte	0x03, 0x5f
        /*0052*/ 	.short	0x0101


	//----- nvinfo : EIATTR_VRC_CTA_INIT_COUNT
	.align		4
        /*0054*/ 	.byte	0x02, 0x4a
	.zero		1
	.zero		1


	//----- nvinfo : EIATTR_EXIT_INSTR_OFFSETS
	.align		4
        /*0058*/ 	.byte	0x04, 0x1c
        /*005a*/ 	.short	(.L_53 - .L_52)


	//   ....[0]....
.L_52:
        /*005c*/ 	.word	0x000000e0


	//   ....[1]....
        /*0060*/ 	.word	0x00000120


	//   ....[2]....
        /*0064*/ 	.word	0x000002d0


	//----- nvinfo : EIATTR_CRS_STACK_SIZE
	.align		4
.L_53:
        /*0068*/ 	.byte	0x04, 0x1e
        /*006a*/ 	.short	(.L_55 - .L_54)
.L_54:
        /*006c*/ 	.word	0x00000000


	//----- nvinfo : EIATTR_CBANK_PARAM_SIZE
	.align		4
.L_55:
        /*0070*/ 	.byte	0x03, 0x19
        /*0072*/ 	.short	0x0014


	//----- nvinfo : EIATTR_PARAM_CBANK
	.align		4
        /*0074*/ 	.byte	0x04, 0x0a
        /*0076*/ 	.short	(.L_57 - .L_56)
	.align		4
.L_56:
        /*0078*/ 	.word	index@(.nv.constant0._Z26normalize_pivot_row_kernelPfiif)
        /*007c*/ 	.short	0x0380
        /*007e*/ 	.short	0x0014


	//----- nvinfo : EIATTR_SW_WAR
	.align		4
.L_57:
        /*0080*/ 	.byte	0x04, 0x36
        /*0082*/ 	.short	(.L_59 - .L_58)
.L_58:
        /*0084*/ 	.word	0x00000008
.L_59:


//--------------------- .nv.info._Z16swap_rows_kernelPfiii --------------------------
	.section	.nv.info._Z16swap_rows_kernelPfiii,"",@"SHT_CUDA_INFO"
	.sectionflags	@""
	.align	4


	//----- nvinfo : EIATTR_CUDA_API_VERSION
	.align		4
        /*0000*/ 	.byte	0x04, 0x37
        /*0002*/ 	.short	(.L_61 - .L_60)
.L_60:
        /*0004*/ 	.word	0x00000082


	//----- nvinfo : EIATTR_KPARAM_INFO
	.align		4
.L_61:
        /*0008*/ 	.byte	0x04, 0x17
        /*000a*/ 	.short	(.L_63 - .L_62)
.L_62:
        /*000c*/ 	.word	0x00000000
        /*0010*/ 	.short	0x0003
        /*0012*/ 	.short	0x0010
        /*0014*/ 	.byte	0x00, 0xf0, 0x11, 0x00


	//----- nvinfo : EIATTR_KPARAM_INFO
	.align		4
.L_63:
        /*0018*/ 	.byte	0x04, 0x17
        /*001a*/ 	.short	(.L_65 - .L_64)
.L_64:
        /*001c*/ 	.word	0x00000000
        /*0020*/ 	.short	0x0002
        /*0022*/ 	.short	0x000c
        /*0024*/ 	.byte	0x00, 0xf0, 0x11, 0x00


	//----- nvinfo : EIATTR_KPARAM_INFO
	.align		4
.L_65:
        /*0028*/ 	.byte	0x04, 0x17
        /*002a*/ 	.short	(.L_67 - .L_66)
.L_66:
        /*002c*/ 	.word	0x00000000
        /*0030*/ 	.short	0x0001
        /*0032*/ 	.short	0x0008
        /*0034*/ 	.byte	0x00, 0xf0, 0x11, 0x00


	//----- nvinfo : EIATTR_KPARAM_INFO
	.align		4
.L_67:
        /*0038*/ 	.byte	0x04, 0x17
        /*003a*/ 	.short	(.L_69 - .L_68)
.L_68:
        /*003c*/ 	.word	0x00000000
        /*0040*/ 	.short	0x0000
        /*0042*/ 	.short	0x0000
        /*0044*/ 	.byte	0x00, 0xf5, 0x21, 0x00


	//----- nvinfo : EIATTR_SPARSE_MMA_MASK
	.align		4
.L_69:
        /*0048*/ 	.byte	0x03, 0x50
        /*004a*/ 	.short	0x0000


	//----- nvinfo : EIATTR_MAXREG_COUNT
	.align		4
        /*004c*/ 	.byte	0x03, 0x1b
        /*004e*/ 	.short	0x00ff


	//----- nvinfo : EIATTR_MERCURY_ISA_VERSION
	.align		4
        /*0050*/ 	.byte	0x03, 0x5f
        /*0052*/ 	.short	0x0101


	//----- nvinfo : EIATTR_VRC_CTA_INIT_COUNT
	.align		4
        /*0054*/ 	.byte	0x02, 0x4a
	.zero		1
	.zero		1


	//----- nvinfo : EIATTR_EXIT_INSTR_OFFSETS
	.align		4
        /*0058*/ 	.byte	0x04, 0x1c
        /*005a*/ 	.short	(.L_71 - .L_70)


	//   ....[0]....
.L_70:
        /*005c*/ 	.word	0x00000040


	//   ....[1]....
        /*0060*/ 	.word	0x00000080


	//   ....[2]....
        /*0064*/ 	.word	0x000001c0


	//----- nvinfo : EIATTR_CRS_STACK_SIZE
	.align		4
.L_71:
        /*0068*/ 	.byte	0x04, 0x1e
        /*006a*/ 	.short	(.L_73 - .L_72)
.L_72:
        /*006c*/ 	.word	0x00000000


	//----- nvinfo : EIATTR_CBANK_PARAM_SIZE
	.align		4
.L_73:
        /*0070*/ 	.byte	0x03, 0x19
        /*0072*/ 	.short	0x0014


	//----- nvinfo : EIATTR_PARAM_CBANK
	.align		4
        /*0074*/ 	.byte	0x04, 0x0a
        /*0076*/ 	.short	(.L_75 - .L_74)
	.align		4
.L_74:
        /*0078*/ 	.word	index@(.nv.constant0._Z16swap_rows_kernelPfiii)
        /*007c*/ 	.short	0x0380
        /*007e*/ 	.short	0x0014


	//----- nvinfo : EIATTR_SW_WAR
	.align		4
.L_75:
        /*0080*/ 	.byte	0x04, 0x36
        /*0082*/ 	.short	(.L_77 - .L_76)
.L_76:
        /*0084*/ 	.word	0x00000008
.L_77:


//--------------------- .nv.info._Z17find_pivot_kernelPKfiiPif --------------------------
	.section	.nv.info._Z17find_pivot_kernelPKfiiPif,"",@"SHT_CUDA_INFO"
	.sectionflags	@""
	.align	4


	//----- nvinfo : EIATTR_CUDA_API_VERSION
	.align		4
        /*0000*/ 	.byte	0x04, 0x37
        /*0002*/ 	.short	(.L_79 - .L_78)
.L_78:
        /*0004*/ 	.word	0x00000082


	//----- nvinfo : EIATTR_KPARAM_INFO
	.align		4
.L_79:
        /*0008*/ 	.byte	0x04, 0x17
        /*000a*/ 	.short	(.L_81 - .L_80)
.L_80:
        /*000c*/ 	.word	0x00000000
        /*0010*/ 	.short	0x0004
        /*0012*/ 	.short	0x0018
        /*0014*/ 	.byte	0x00, 0xf0, 0x11, 0x00


	//----- nvinfo : EIATTR_KPARAM_INFO
	.align		4
.L_81:
        /*0018*/ 	.byte	0x04, 0x17
        /*001a*/ 	.short	(.L_83 - .L_82)
.L_82:
        /*001c*/ 	.word	0x00000000
        /*0020*/ 	.short	0x0003
        /*0022*/ 	.short	0x0010
        /*0024*/ 	.byte	0x00, 0xf5, 0x21, 0x00


	//----- nvinfo : EIATTR_KPARAM_INFO
	.align		4
.L_83:
        /*0028*/ 	.byte	0x04, 0x17
        /*002a*/ 	.short	(.L_85 - .L_84)
.L_84:
        /*002c*/ 	.word	0x00000000
        /*0030*/ 	.short	0x0002
        /*0032*/ 	.short	0x000c
        /*0034*/ 	.byte	0x00, 0xf0, 0x11, 0x00


	//----- nvinfo : EIATTR_KPARAM_INFO
	.align		4
.L_85:
        /*0038*/ 	.byte	0x04, 0x17
        /*003a*/ 	.short	(.L_87 - .L_86)
.L_86:
        /*003c*/ 	.word	0x00000000
        /*0040*/ 	.short	0x0001
        /*0042*/ 	.short	0x0008
        /*0044*/ 	.byte	0x00, 0xf0, 0x11, 0x00


	//----- nvinfo : EIATTR_KPARAM_INFO
	.align		4
.L_87:
        /*0048*/ 	.byte	0x04, 0x17
        /*004a*/ 	.short	(.L_89 - .L_88)
.L_88:
        /*004c*/ 	.word	0x00000000
        /*0050*/ 	.short	0x0000
        /*0052*/ 	.short	0x0000
        /*0054*/ 	.byte	0x00, 0xf5, 0x21, 0x00


	//----- nvinfo : EIATTR_SPARSE_MMA_MASK
	.align		4
.L_89:
        /*0058*/ 	.byte	0x03, 0x50
        /*005a*/ 	.short	0x0000


	//----- nvinfo : EIATTR_MAXREG_COUNT
	.align		4
        /*005c*/ 	.byte	0x03, 0x1b
        /*005e*/ 	.short	0x00ff


	//----- nvinfo : EIATTR_NUM_BARRIERS
	.align		4
        /*0060*/ 	.byte	0x02, 0x4c
        /*0062*/ 	.byte	0x01
	.zero		1


	//----- nvinfo : EIATTR_MERCURY_ISA_VERSION
	.align		4
        /*0064*/ 	.byte	0x03, 0x5f
        /*0066*/ 	.short	0x0101


	//----- nvinfo : EIATTR_VRC_CTA_INIT_COUNT
	.align		4
        /*0068*/ 	.byte	0x02, 0x4a
	.zero		1
	.zero		1


	//----- nvinfo : EIATTR_EXIT_INSTR_OFFSETS
	.align		4
        /*006c*/ 	.byte	0x04, 0x1c
        /*006e*/ 	.short	(.L_91 - .L_90)


	//   ....[0]....
.L_90:
        /*0070*/ 	.word	0x000003b0


	//   ....[1]....
        /*0074*/ 	.word	0x00000460


	//----- nvinfo : EIATTR_CRS_STACK_SIZE
	.align		4
.L_91:
        /*0078*/ 	.byte	0x04, 0x1e
        /*007a*/ 	.short	(.L_93 - .L_92)
.L_92:
        /*007c*/ 	.word	0x00000000


	//----- nvinfo : EIATTR_CBANK_PARAM_SIZE
	.align		4
.L_93:
        /*0080*/ 	.byte	0x03, 0x19
        /*0082*/ 	.short	0x001c


	//----- nvinfo : EIATTR_PARAM_CBANK
	.align		4
        /*0084*/ 	.byte	0x04, 0x0a
        /*0086*/ 	.short	(.L_95 - .L_94)
	.align		4
.L_94:
        /*0088*/ 	.word	index@(.nv.constant0._Z17find_pivot_kernelPKfiiPif)
        /*008c*/ 	.short	0x0380
        /*008e*/ 	.short	0x001c


	//----- nvinfo : EIATTR_SW_WAR
	.align		4
.L_95:
        /*0090*/ 	.byte	0x04, 0x36
        /*0092*/ 	.short	(.L_97 - .L_96)
.L_96:
        /*0094*/ 	.word	0x00000008
.L_97:


//--------------------- .nv.callgraph             --------------------------
	.section	.nv.callgraph,"",@"SHT_CUDA_CALLGRAPH"
	.align	4
	.sectionentsize	8
	.align		4
        /*0000*/ 	.word	0x00000000
	.align		4
        /*0004*/ 	.word	0xffffffff
	.align		4
        /*0008*/ 	.word	0x00000000
	.align		4
        /*000c*/ 	.word	0xfffffffe
	.align		4
        /*0010*/ 	.word	0x00000000
	.align		4
        /*0014*/ 	.word	0xfffffffd
	.align		4
        /*0018*/ 	.word	0x00000000
	.align		4
        /*001c*/ 	.word	0xfffffffc


//--------------------- .text._Z21eliminate_rows_kernelPfii --------------------------
	.section	.text._Z21eliminate_rows_kernelPfii,"ax",@progbits
	.align	128
        .global         _Z21eliminate_rows_kernelPfii
        .type           _Z21eliminate_rows_kernelPfii,@function
        .size           _Z21eliminate_rows_kernelPfii,(.L_x_30 - _Z21eliminate_rows_kernelPfii)
        .other          _Z21eliminate_rows_kernelPfii,@"STO_CUDA_ENTRY STV_DEFAULT"
_Z21eliminate_rows_kernelPfii:
.text._Z21eliminate_rows_kernelPfii:
[----:B------:R-:W-:Y:S08]  /*0000*/  LDC R1, c[0x0][0x37c] ;  /* 0x0000df00ff017b82 */ /* 0x000ff00000000800 */
[----:B------:R-:W0:Y:S08]  /*0010*/  S2UR UR4, SR_CTAID.X ;  /* 0x00000000000479c3 */ /* 0x000e300000002500 */
[----:B------:R-:W0:Y:S02]  /*0020*/  LDC.64 R2, c[0x0][0x388] ;  /* 0x0000e200ff027b82 */ /* 0x000e240000000a00 */
[----:B0-----:R-:W-:-:S04]  /*0030*/  ISETP.NE.AND P0, PT, R3, UR4, PT ;  /* 0x0000000403007c0c */ /* 0x001fc8000bf05270 */
[----:B------:R-:W-:-:S13]  /*0040*/  ISETP.LE.OR P0, PT, R2, UR4, !P0 ;  /* 0x0000000402007c0c */ /* 0x000fda000c703670 */
[----:B------:R-:W-:Y:S05]  /*0050*/  @P0 EXIT ;  /* 0x000000000000094d */ /* 0x000fea0003800000 */
[----:B------:R-:W0:Y:S01]  /*0060*/  S2R R0, SR_TID.X ;  /* 0x0000000000007919 */ /* 0x000e220000002100 */
[----:B------:R-:W1:Y:S01]  /*0070*/  LDCU.64 UR6, c[0x0][0x358] ;  /* 0x00006b00ff0677ac */ /* 0x000e620008000a00 */
[----:B------:R-:W-:Y:S01]  /*0080*/  BSSY.RECONVERGENT B0, `(.L_x_0) ;  /* 0x0000012000007945 */ /* 0x000fe20003800200 */
[--C-:B------:R-:W-:Y:S02]  /*0090*/  SHF.R.S32.HI R11, RZ, 0x1f, R3.reuse ;  /* 0x0000001fff0b7819 */ /* 0x100fe40000011403 */
[C---:B0-----:R-:W-:Y:S01]  /*00a0*/  ISETP.NE.AND P1, PT, R0.reuse, RZ, PT ;  /* 0x000000ff0000720c */ /* 0x041fe20003f25270 */
[----:B------:R-:W-:Y:S02]  /*00b0*/  IMAD.IADD R9, R0, 0x1, R3 ;  /* 0x0000000100097824 */ /* 0x000fe400078e0203 */
[----:B------:R-:W-:-:S03]  /*00c0*/  VIADD R0, R2, 0x1 ;  /* 0x0000000102007836 */ /* 0x000fc60000000000 */
[----:B------:R-:W-:Y:S01]  /*00d0*/  ISETP.GT.AND P0, PT, R9, R2, PT ;  /* 0x000000020900720c */ /* 0x000fe20003f04270 */
[----:B------:R-:W-:-:S06]  /*00e0*/  IMAD.WIDE.U32 R4, R0, UR4, RZ ;  /* 0x0000000400047c25 */ /* 0x000fcc000f8e00ff */
[----:B-1----:R-:W-:Y:S06]  /*00f0*/  @P1 BRA `(.L_x_1) ;  /* 0x0000000000281947 */ /* 0x002fec0003800000 */
[----:B------:R-:W0:Y:S01]  /*0100*/  LDC.64 R12, c[0x0][0x380] ;  /* 0x0000e000ff0c7b82 */ /* 0x000e220000000a00 */
[----:B------:R-:W-:-:S05]  /*0110*/  IADD3 R7, P1, PT, R4, R3, RZ ;  /* 0x0000000304077210 */ /* 0x000fca0007f3e0ff */
[----:B------:R-:W-:Y:S01]  /*0120*/  IMAD.X R8, R5, 0x1, R11, P1 ;  /* 0x0000000105087824 */ /* 0x000fe200008e060b */
[----:B0-----:R-:W-:-:S04]  /*0130*/  LEA R6, P1, R7, R12, 0x2 ;  /* 0x0000000c07067211 */ /* 0x001fc800078210ff */
[----:B------:R-:W-:-:S05]  /*0140*/  LEA.HI.X R7, R7, R13, R8, 0x2, P1 ;  /* 0x0000000d07077211 */ /* 0x000fca00008f1408 */
[----:B------:R-:W2:Y:S01]  /*0150*/  LDG.E R6, desc[UR6][R6.64] ;  /* 0x0000000606067981 */ /* 0x000ea2000c1e1900 */
[----:B------:R-:W0:Y:S01]  /*0160*/  S2UR UR5, SR_CgaCtaId ;  /* 0x00000000000579c3 */ /* 0x000e220000008800 */
[----:B------:R-:W-:Y:S02]  /*0170*/  UMOV UR4, 0x400 ;  /* 0x0000040000047882 */ /* 0x000fe40000000000 */
[----:B0-----:R-:W-:-:S09]  /*0180*/  ULEA UR4, UR5, UR4, 0x18 ;  /* 0x0000000405047291 */ /* 0x001fd2000f8ec0ff */
[----:B--2---:R0:W-:Y:S03]  /*0190*/  STS [UR4], R6 ;  /* 0x00000006ff007988 */ /* 0x0041e60008000804 */
.L_x_1:
[----:B------:R-:W-:Y:S05]  /*01a0*/  BSYNC.RECONVERGENT B0 ;  /* 0x0000000000007941 */ /* 0x000fea0003800200 */
.L_x_0:
[----:B------:R-:W-:Y:S06]  /*01b0*/  BAR.SYNC.DEFER_BLOCKING 0x0 ;  /* 0x0000000000007b1d */ /* 0x000fec0000010000 */
[----:B------:R-:W-:Y:S05]  /*01c0*/  @P0 EXIT ;  /* 0x000000000000094d */ /* 0x000fea0003800000 */
[----:B------:R-:W1:Y:S01]  /*01d0*/  S2UR UR5, SR_CgaCtaId ;  /* 0x00000000000579c3 */ /* 0x000e620000008800 */
[----:B------:R-:W-:Y:S01]  /*01e0*/  UMOV UR4, 0x400 ;  /* 0x0000040000047882 */ /* 0x000fe20000000000 */
[----:B------:R-:W-:Y:S01]  /*01f0*/  IMAD R11, R11, R0, RZ ;  /* 0x000000000b0b7224 */ /* 0x000fe200078e02ff */
[----:B------:R-:W2:Y:S01]  /*0200*/  LDCU.64 UR8, c[0x0][0x380] ;  /* 0x00007000ff0877ac */ /* 0x000ea20008000a00 */
[----:B0-----:R-:W-:-:S04]  /*0210*/  IMAD.WIDE.U32 R6, R0, R3, RZ ;  /* 0x0000000300067225 */ /* 0x001fc800078e00ff */
[----:B------:R-:W-:Y:S02]  /*0220*/  IMAD.MOV.U32 R3, RZ, RZ, R9 ;  /* 0x000000ffff037224 */ /* 0x000fe400078e0009 */
[----:B------:R-:W-:Y:S01]  /*0230*/  IMAD.IADD R16, R7, 0x1, R11 ;  /* 0x0000000107107824 */ /* 0x000fe200078e020b */
[----:B-1----:R-:W-:-:S09]  /*0240*/  ULEA UR4, UR5, UR4, 0x18 ;  /* 0x0000000405047291 */ /* 0x002fd2000f8ec0ff */
[----:B------:R-:W0:Y:S02]  /*0250*/  LDS R12, [UR4] ;  /* 0x00000004ff0c7984 */ /* 0x000e240008000800 */
[----:B--2---:R-:W1:Y:S02]  /*0260*/  LDCU UR4, c[0x0][0x360] ;  /* 0x00006c00ff0477ac */ /* 0x004e640008000800 */
.L_x_2:
[----:B--2---:R-:W-:Y:S02]  /*0270*/  SHF.R.S32.HI R9, RZ, 0x1f, R3 ;  /* 0x0000001fff097819 */ /* 0x004fe40000011403 */
[----:B------:R-:W-:Y:S02]  /*0280*/  IADD3 R11, P0, PT, R3, R6, RZ ;  /* 0x00000006030b7210 */ /* 0x000fe40007f1e0ff */
[----:B------:R-:W-:-:S03]  /*0290*/  IADD3 R0, P1, PT, R4, R3, RZ ;  /* 0x0000000304007210 */ /* 0x000fc60007f3e0ff */
[----:B------:R-:W-:Y:S01]  /*02a0*/  IMAD.X R14, R9, 0x1, R16, P0 ;  /* 0x00000001090e7824 */ /* 0x000fe200000e0610 */
[----:B------:R-:W-:Y:S01]  /*02b0*/  LEA R10, P0, R11, UR8, 0x2 ;  /* 0x000000080b0a7c11 */ /* 0x000fe2000f8010ff */
[----:B------:R-:W-:Y:S01]  /*02c0*/  IMAD.X R9, R5, 0x1, R9, P1 ;  /* 0x0000000105097824 */ /* 0x000fe200008e0609 */
[C---:B------:R-:W-:Y:S02]  /*02d0*/  LEA R8, P1, R0.reuse, UR8, 0x2 ;  /* 0x0000000800087c11 */ /* 0x040fe4000f8210ff */
[----:B------:R-:W-:Y:S02]  /*02e0*/  LEA.HI.X R11, R11, UR9, R14, 0x2, P0 ;  /* 0x000000090b0b7c11 */ /* 0x000fe400080f140e */
[----:B------:R-:W-:-:S04]  /*02f0*/  LEA.HI.X R9, R0, UR9, R9, 0x2, P1 ;  /* 0x0000000900097c11 */ /* 0x000fc800088f1409 */
[----:B------:R-:W0:Y:S04]  /*0300*/  LDG.E R11, desc[UR6][R10.64] ;  /* 0x000000060a0b7981 */ /* 0x000e28000c1e1900 */
[----:B------:R-:W0:Y:S01]  /*0310*/  LDG.E R13, desc[UR6][R8.64] ;  /* 0x00000006080d7981 */ /* 0x000e22000c1e1900 */
[----:B-1----:R-:W-:-:S05]  /*0320*/  VIADD R3, R3, UR4 ;  /* 0x0000000403037c36 */ /* 0x002fca0008000000 */
[----:B------:R-:W-:Y:S01]  /*0330*/  ISETP.GT.AND P0, PT, R3, R2, PT ;  /* 0x000000020300720c */ /* 0x000fe20003f04270 */
[----:B0-----:R-:W-:-:S05]  /*0340*/  FFMA R13, -R12, R11, R13 ;  /* 0x0000000b0c0d7223 */ /* 0x001fca000000010d */
[----:B------:R2:W-:Y:S07]  /*0350*/  STG.E desc[UR6][R8.64], R13 ;  /* 0x0000000d08007986 */ /* 0x0005ee000c101906 */
[----:B------:R-:W-:Y:S05]  /*0360*/  @!P0 BRA `(.L_x_2) ;  /* 0xfffffffc00c08947 */ /* 0x000fea000383ffff */
[----:B------:R-:W-:Y:S05]  /*0370*/  EXIT ;  /* 0x000000000000794d */ /* 0x000fea0003800000 */
.L_x_3:
[----:B------:R-:W-:-:S00]  /*0380*/  BRA `(.L_x_3) ;  /* 0xfffffffc00fc7947 */ /* 0x000fc0000383ffff */
[----:B------:R-:W-:-:S00]  /*0390*/  NOP ;  /* 0x0000000000007918 */ /* 0x000fc00000000000 */
        /* <DEDUP_REMOVED lines=14> */
.L_x_30:


//--------------------- .text._Z26normalize_pivot_row_kernelPfiif --------------------------
	.section	.text._Z26normalize_pivot_row_kernelPfiif,"ax",@progbits
	.align	128
        .global         _Z26normalize_pivot_row_kernelPfiif
        .type           _Z26normalize_pivot_row_kernelPfiif,@function
        .size           _Z26normalize_pivot_row_kernelPfiif,(.L_x_29 - _Z26normalize_pivot_row_kernelPfiif)
        .other          _Z26normalize_pivot_row_kernelPfiif,@"STO_CUDA_ENTRY STV_DEFAULT"
_Z26normalize_pivot_row_kernelPfiif:
.text._Z26normalize_pivot_row_kernelPfiif:
[----:B------:R-:W-:Y:S01]  /*0000*/  LDC R1, c[0x0][0x37c] ;  /* 0x0000df00ff017b82 */ /* 0x000fe20000000800 */
[----:B------:R-:W0:Y:S01]  /*0010*/  LDCU.128 UR8, c[0x0][0x380] ;  /* 0x00007000ff0877ac */ /* 0x000e220008000c00 */
[----:B------:R-:W1:Y:S01]  /*0020*/  LDCU.64 UR12, c[0x0][0x358] ;  /* 0x00006b00ff0c77ac */ /* 0x000e620008000a00 */
[----:B0-----:R-:W-:Y:S02]  /*0030*/  USHF.R.S32.HI UR5, URZ, 0x1f, UR11 ;  /* 0x0000001fff057899 */ /* 0x001fe4000801140b */
[----:B------:R-:W-:Y:S01]  /*0040*/  UIADD3 UR7, UPT, UPT, UR10, 0x1, URZ ;  /* 0x000000010a077890 */ /* 0x000fe2000fffe0ff */
[----:B------:R-:W-:-:S03]  /*0050*/  UMOV UR4, UR11 ;  /* 0x0000000b00047c82 */ /* 0x000fc60008000000 */
[----:B------:R-:W-:-:S04]  /*0060*/  UIMAD.WIDE UR4, UR7, UR11, UR4 ;  /* 0x0000000b070472a5 */ /* 0x000fc8000f8e0204 */
[----:B------:R-:W-:-:S04]  /*0070*/  ULEA UR6, UP0, UR4, UR8, 0x2 ;  /* 0x0000000804067291 */ /* 0x000fc8000f8010ff */
[----:B------:R-:W-:Y:S02]  /*0080*/  ULEA.HI.X UR4, UR4, UR9, UR5, 0x2, UP0 ;  /* 0x0000000904047291 */ /* 0x000fe400080f1405 */
[----:B------:R-:W-:-:S04]  /*0090*/  IMAD.U32 R2, RZ, RZ, UR6 ;  /* 0x00000006ff027e24 */ /* 0x000fc8000f8e00ff */
[----:B------:R-:W-:-:S05]  /*00a0*/  IMAD.U32 R3, RZ, RZ, UR4 ;  /* 0x00000004ff037e24 */ /* 0x000fca000f8e00ff */
[----:B------:R-:W0:Y:S01]  /*00b0*/  LDCU UR4, c[0x0][0x390] ;  /* 0x00007200ff0477ac */ /* 0x000e220008000800 */
[----:B-1----:R-:W0:Y:S02]  /*00c0*/  LDG.E R3, desc[UR12][R2.64] ;  /* 0x0000000c02037981 */ /* 0x002e24000c1e1900 */
[----:B0-----:R-:W-:-:S13]  /*00d0*/  FSETP.GEU.AND P0, PT, |R3|, UR4, PT ;  /* 0x0000000403007c0b */ /* 0x001fda000bf0e200 */
[----:B------:R-:W-:Y:S05]  /*00e0*/  @!P0 EXIT ;  /* 0x000000000000894d */ /* 0x000fea0003800000 */
[----:B------:R-:W0:Y:S02]  /*00f0*/  S2R R2, SR_TID.X ;  /* 0x0000000000027919 */ /* 0x000e240000002100 */
[----:B0-----:R-:W-:-:S05]  /*0100*/  VIADD R2, R2, UR11 ;  /* 0x0000000b02027c36 */ /* 0x001fca0008000000 */
[----:B------:R-:W-:-:S13]  /*0110*/  ISETP.GT.AND P0, PT, R2, UR10, PT ;  /* 0x0000000a02007c0c */ /* 0x000fda000bf04270 */
[----:B------:R-:W-:Y:S05]  /*0120*/  @P0 EXIT ;  /* 0x000000000000094d */ /* 0x000fea0003800000 */
[----:B------:R-:W0:Y:S01]  /*0130*/  LDC.64 R4, c[0x0][0x380] ;  /* 0x0000e000ff047b82 */ /* 0x000e220000000a00 */
[----:B------:R-:W1:Y:S07]  /*0140*/  LDCU UR4, c[0x0][0x360] ;  /* 0x00006c00ff0477ac */ /* 0x000e6e0008000800 */
[----:B------:R-:W2:Y:S02]  /*0150*/  LDC.64 R6, c[0x0][0x388] ;  /* 0x0000e200ff067b82 */ /* 0x000ea40000000a00 */
.L_x_6:
[--C-:B---3--:R-:W-:Y:S01]  /*0160*/  SHF.R.S32.HI R9, RZ, 0x1f, R2.reuse ;  /* 0x0000001fff097819 */ /* 0x108fe20000011402 */
[----:B------:R-:W-:-:S04]  /*0170*/  IMAD.MOV.U32 R8, RZ, RZ, R2 ;  /* 0x000000ffff087224 */ /* 0x000fc800078e0002 */
[----:B--2---:R-:W-:-:S03]  /*0180*/  IMAD.WIDE R10, R7, UR7, R8 ;  /* 0x00000007070a7c25 */ /* 0x004fc6000f8e0208 */
[----:B0-----:R-:W-:-:S04]  /*0190*/  LEA R8, P0, R10, R4, 0x2 ;  /* 0x000000040a087211 */ /* 0x001fc800078010ff */
[----:B------:R-:W-:-:S05]  /*01a0*/  LEA.HI.X R9, R10, R5, R11, 0x2, P0 ;  /* 0x000000050a097211 */ /* 0x000fca00000f140b */
[----:B------:R-:W2:Y:S01]  /*01b0*/  LDG.E R0, desc[UR12][R8.64] ;  /* 0x0000000c08007981 */ /* 0x000ea2000c1e1900 */
[----:B------:R-:W0:Y:S01]  /*01c0*/  MUFU.RCP R10, R3 ;  /* 0x00000003000a7308 */ /* 0x000e220000001000 */
[----:B-1----:R-:W-:Y:S01]  /*01d0*/  VIADD R2, R2, UR4 ;  /* 0x0000000402027c36 */ /* 0x002fe20008000000 */
[----:B------:R-:W-:Y:S04]  /*01e0*/  BSSY.RECONVERGENT B0, `(.L_x_4) ;  /* 0x000000c000007945 */ /* 0x000fe80003800200 */
[----:B------:R-:W-:Y:S01]  /*01f0*/  ISETP.GT.AND P2, PT, R2, R6, PT ;  /* 0x000000060200720c */ /* 0x000fe20003f44270 */
[----:B0-----:R-:W-:-:S04]  /*0200*/  FFMA R11, -R3, R10, 1 ;  /* 0x3f800000030b7423 */ /* 0x001fc8000000010a */
[----:B------:R-:W-:Y:S01]  /*0210*/  FFMA R11, R10, R11, R10 ;  /* 0x0000000b0a0b7223 */ /* 0x000fe2000000000a */
[----:B--2---:R-:W0:Y:S03]  /*0220*/  FCHK P0, R0, R3 ;  /* 0x0000000300007302 */ /* 0x004e260000000000 */
[----:B------:R-:W-:-:S04]  /*0230*/  FFMA R10, R0, R11, RZ ;  /* 0x0000000b000a7223 */ /* 0x000fc800000000ff */
[----:B------:R-:W-:-:S04]  /*0240*/  FFMA R12, -R3, R10, R0 ;  /* 0x0000000a030c7223 */ /* 0x000fc80000000100 */
[----:B------:R-:W-:Y:S01]  /*0250*/  FFMA R11, R11, R12, R10 ;  /* 0x0000000c0b0b7223 */ /* 0x000fe2000000000a */
[----:B0-----:R-:W-:Y:S06]  /*0260*/  @!P0 BRA `(.L_x_5) ;  /* 0x00000000000c8947 */ /* 0x001fec0003800000 */
[----:B------:R-:W-:-:S07]  /*0270*/  MOV R10, 0x290 ;  /* 0x00000290000a7802 */ /* 0x000fce0000000f00 */
[----:B------:R-:W-:Y:S05]  /*0280*/  CALL.REL.NOINC `($__internal_0_$__cuda_sm3x_div_rn_noftz_f32_slowpath) ;  /* 0x0000000000147944 */ /* 0x000fea0003c00000 */
[----:B------:R-:W-:-:S07]  /*0290*/  IMAD.MOV.U32 R11, RZ, RZ, R0 ;  /* 0x000000ffff0b7224 */ /* 0x000fce00078e0000 */
.L_x_5:
[----:B------:R-:W-:Y:S05]  /*02a0*/  BSYNC.RECONVERGENT B0 ;  /* 0x0000000000007941 */ /* 0x000fea0003800200 */
.L_x_4:
[----:B------:R3:W-:Y:S01]  /*02b0*/  STG.E desc[UR12][R8.64], R11 ;  /* 0x0000000b08007986 */ /* 0x0007e2000c10190c */
[----:B------:R-:W-:Y:S05]  /*02c0*/  @!P2 BRA `(.L_x_6) ;  /* 0xfffffffc00a4a947 */ /* 0x000fea000383ffff */
[----:B------:R-:W-:Y:S05]  /*02d0*/  EXIT ;  /* 0x000000000000794d */ /* 0x000fea0003800000 */
        .weak           $__internal_0_$__cuda_sm3x_div_rn_noftz_f32_slowpath
        .type           $__internal_0_$__cuda_sm3x_div_rn_noftz_f32_slowpath,@function
        .size           $__internal_0_$__cuda_sm3x_div_rn_noftz_f32_slowpath,(.L_x_29 - $__internal_0_$__cuda_sm3x_div_rn_noftz_f32_slowpath)
$__internal_0_$__cuda_sm3x_div_rn_noftz_f32_slowpath:
[--C-:B------:R-:W-:Y:S01]  /*02e0*/  SHF.R.U32.HI R12, RZ, 0x17, R3.reuse ;  /* 0x00000017ff0c7819 */ /* 0x100fe20000011603 */
[----:B------:R-:W-:Y:S01]  /*02f0*/  BSSY.RECONVERGENT B1, `(.L_x_7) ;  /* 0x0000064000017945 */ /* 0x000fe20003800200 */
[--C-:B------:R-:W-:Y:S01]  /*0300*/  SHF.R.U32.HI R11, RZ, 0x17, R0.reuse ;  /* 0x00000017ff0b7819 */ /* 0x100fe20000011600 */
[----:B------:R-:W-:Y:S01]  /*0310*/  IMAD.MOV.U32 R13, RZ, RZ, R0 ;  /* 0x000000ffff0d7224 */ /* 0x000fe200078e0000 */
[----:B------:R-:W-:Y:S01]  /*0320*/  LOP3.LUT R12, R12, 0xff, RZ, 0xc0, !PT ;  /* 0x000000ff0c0c7812 */ /* 0x000fe200078ec0ff */
[----:B------:R-:W-:Y:S01]  /*0330*/  IMAD.MOV.U32 R14, RZ, RZ, R3 ;  /* 0x000000ffff0e7224 */ /* 0x000fe200078e0003 */
[----:B------:R-:W-:-:S03]  /*0340*/  LOP3.LUT R18, R11, 0xff, RZ, 0xc0, !PT ;  /* 0x000000ff0b127812 */ /* 0x000fc600078ec0ff */
[----:B------:R-:W-:Y:S02]  /*0350*/  VIADD R15, R12, 0xffffffff ;  /* 0xffffffff0c0f7836 */ /* 0x000fe40000000000 */
[----:B------:R-:W-:-:S03]  /*0360*/  VIADD R16, R18, 0xffffffff ;  /* 0xffffffff12107836 */ /* 0x000fc60000000000 */
[----:B------:R-:W-:-:S04]  /*0370*/  ISETP.GT.U32.AND P0, PT, R15, 0xfd, PT ;  /* 0x000000fd0f00780c */ /* 0x000fc80003f04070 */
[----:B------:R-:W-:-:S13]  /*0380*/  ISETP.GT.U32.OR P0, PT, R16, 0xfd, P0 ;  /* 0x000000fd1000780c */ /* 0x000fda0000704470 */
[----:B------:R-:W-:Y:S01]  /*0390*/  @!P0 IMAD.MOV.U32 R11, RZ, RZ, RZ ;  /* 0x000000ffff0b8224 */ /* 0x000fe200078e00ff */
[----:B------:R-:W-:Y:S06]  /*03a0*/  @!P0 BRA `(.L_x_8) ;  /* 0x00000000005c8947 */ /* 0x000fec0003800000 */
[----:B------:R-:W-:Y:S02]  /*03b0*/  FSETP.GTU.FTZ.AND P1, PT, |R3|, +INF , PT ;  /* 0x7f8000000300780b */ /* 0x000fe40003f3c200 */
[----:B------:R-:W-:-:S04]  /*03c0*/  FSETP.GTU.FTZ.AND P0, PT, |R0|, +INF , PT ;  /* 0x7f8000000000780b */ /* 0x000fc80003f1c200 */
[----:B------:R-:W-:-:S13]  /*03d0*/  PLOP3.LUT P0, PT, P0, P1, PT, 0xf8, 0x8f ;  /* 0x00000000008f781c */ /* 0x000fda0000703f70 */
[----:B------:R-:W-:Y:S05]  /*03e0*/  @P0 BRA `(.L_x_9) ;  /* 0x00000004004c0947 */ /* 0x000fea0003800000 */
[----:B------:R-:W-:-:S13]  /*03f0*/  LOP3.LUT P0, RZ, R14, 0x7fffffff, R13, 0xc8, !PT ;  /* 0x7fffffff0eff7812 */ /* 0x000fda000780c80d */
[----:B------:R-:W-:Y:S05]  /*0400*/  @!P0 BRA `(.L_x_10) ;  /* 0x00000004003c8947 */ /* 0x000fea0003800000 */
[C---:B------:R-:W-:Y:S02]  /*0410*/  FSETP.NEU.FTZ.AND P3, PT, |R0|.reuse, +INF , PT ;  /* 0x7f8000000000780b */ /* 0x040fe40003f7d200 */
[----:B------:R-:W-:Y:S02]  /*0420*/  FSETP.NEU.FTZ.AND P1, PT, |R3|, +INF , PT ;  /* 0x7f8000000300780b */ /* 0x000fe40003f3d200 */
[----:B------:R-:W-:-:S11]  /*0430*/  FSETP.NEU.FTZ.AND P0, PT, |R0|, +INF , PT ;  /* 0x7f8000000000780b */ /* 0x000fd60003f1d200 */
[----:B------:R-:W-:Y:S05]  /*0440*/  @!P1 BRA !P3, `(.L_x_10) ;  /* 0x00000004002c9947 */ /* 0x000fea0005800000 */
[----:B------:R-:W-:-:S04]  /*0450*/  LOP3.LUT P3, RZ, R13, 0x7fffffff, RZ, 0xc0, !PT ;  /* 0x7fffffff0dff7812 */ /* 0x000fc8000786c0ff */
[----:B------:R-:W-:-:S13]  /*0460*/  PLOP3.LUT P1, PT, P1, P3, PT, 0x2f, 0xf2 ;  /* 0x0000000000f2781c */ /* 0x000fda0000f26577 */
[----:B------:R-:W-:Y:S05]  /*0470*/  @P1 BRA `(.L_x_11) ;  /* 0x0000000400181947 */ /* 0x000fea0003800000 */
[----:B------:R-:W-:-:S04]  /*0480*/  LOP3.LUT P1, RZ, R14, 0x7fffffff, RZ, 0xc0, !PT ;  /* 0x7fffffff0eff7812 */ /* 0x000fc8000782c0ff */
[----:B------:R-:W-:-:S13]  /*0490*/  PLOP3.LUT P0, PT, P0, P1, PT, 0x2f, 0xf2 ;  /* 0x0000000000f2781c */ /* 0x000fda0000702577 */
[----:B------:R-:W-:Y:S05]  /*04a0*/  @P0 BRA `(.L_x_12) ;  /* 0x0000000400000947 */ /* 0x000fea0003800000 */
[----:B------:R-:W-:Y:S02]  /*04b0*/  ISETP.GE.AND P0, PT, R16, RZ, PT ;  /* 0x000000ff1000720c */ /* 0x000fe40003f06270 */
[----:B------:R-:W-:-:S11]  /*04c0*/  ISETP.GE.AND P1, PT, R15, RZ, PT ;  /* 0x000000ff0f00720c */ /* 0x000fd60003f26270 */
[----:B------:R-:W-:Y:S02]  /*04d0*/  @P0 IMAD.MOV.U32 R11, RZ, RZ, RZ ;  /* 0x000000ffff0b0224 */ /* 0x000fe400078e00ff */
[----:B------:R-:W-:Y:S01]  /*04e0*/  @!P0 FFMA R13, R0, 1.84467440737095516160e+19, RZ ;  /* 0x5f800000000d8823 */ /* 0x000fe200000000ff */
[----:B------:R-:W-:Y:S02]  /*04f0*/  @!P0 IMAD.MOV.U32 R11, RZ, RZ, -0x40 ;  /* 0xffffffc0ff0b8424 */ /* 0x000fe400078e00ff */
[----:B------:R-:W-:Y:S02]  /*0500*/  @!P1 FFMA R14, R3, 1.84467440737095516160e+19, RZ ;  /* 0x5f800000030e9823 */ /* 0x000fe400000000ff */
[----:B------:R-:W-:-:S07]  /*0510*/  @!P1 VIADD R11, R11, 0x40 ;  /* 0x000000400b0b9836 */ /* 0x000fce0000000000 */
.L_x_8:
[----:B------:R-:W-:Y:S01]  /*0520*/  LEA R15, R12, 0xc0800000, 0x17 ;  /* 0xc08000000c0f7811 */ /* 0x000fe200078eb8ff */
[----:B------:R-:W-:Y:S04]  /*0530*/  BSSY.RECONVERGENT B2, `(.L_x_13) ;  /* 0x0000036000027945 */ /* 0x000fe80003800200 */
[----:B------:R-:W-:Y:S02]  /*0540*/  IMAD.IADD R15, R14, 0x1, -R15 ;  /* 0x000000010e0f7824 */ /* 0x000fe400078e0a0f */
[----:B------:R-:W-:Y:S02]  /*0550*/  VIADD R14, R18, 0xffffff81 ;  /* 0xffffff81120e7836 */ /* 0x000fe40000000000 */
[----:B------:R-:W0:Y:S01]  /*0560*/  MUFU.RCP R16, R15 ;  /* 0x0000000f00107308 */ /* 0x000e220000001000 */
[----:B------:R-:W-:Y:S01]  /*0570*/  FADD.FTZ R17, -R15, -RZ ;  /* 0x800000ff0f117221 */ /* 0x000fe20000010100 */
[C---:B------:R-:W-:Y:S01]  /*0580*/  IMAD R0, R14.reuse, -0x800000, R13 ;  /* 0xff8000000e007824 */ /* 0x040fe200078e020d */
[----:B------:R-:W-:-:S05]  /*0590*/  IADD3 R14, PT, PT, R14, 0x7f, -R12 ;  /* 0x0000007f0e0e7810 */ /* 0x000fca0007ffe80c */
[----:B------:R-:W-:Y:S02]  /*05a0*/  IMAD.IADD R11, R14, 0x1, R11 ;  /* 0x000000010e0b7824 */ /* 0x000fe400078e020b */
[----:B0-----:R-:W-:-:S04]  /*05b0*/  FFMA R19, R16, R17, 1 ;  /* 0x3f80000010137423 */ /* 0x001fc80000000011 */
[----:B------:R-:W-:-:S04]  /*05c0*/  FFMA R18, R16, R19, R16 ;  /* 0x0000001310127223 */ /* 0x000fc80000000010 */
[----:B------:R-:W-:-:S04]  /*05d0*/  FFMA R13, R0, R18, RZ ;  /* 0x00000012000d7223 */ /* 0x000fc800000000ff */
[----:B------:R-:W-:-:S04]  /*05e0*/  FFMA R16, R17, R13, R0 ;  /* 0x0000000d11107223 */ /* 0x000fc80000000000 */
[----:B------:R-:W-:-:S04]  /*05f0*/  FFMA R19, R18, R16, R13 ;  /* 0x0000001012137223 */ /* 0x000fc8000000000d */
[----:B------:R-:W-:-:S04]  /*0600*/  FFMA R16, R17, R19, R0 ;  /* 0x0000001311107223 */ /* 0x000fc80000000000 */
[----:B------:R-:W-:-:S05]  /*0610*/  FFMA R0, R18, R16, R19 ;  /* 0x0000001012007223 */ /* 0x000fca0000000013 */
[----:B------:R-:W-:-:S04]  /*0620*/  SHF.R.U32.HI R12, RZ, 0x17, R0 ;  /* 0x00000017ff0c7819 */ /* 0x000fc80000011600 */
[----:B------:R-:W-:-:S05]  /*0630*/  LOP3.LUT R12, R12, 0xff, RZ, 0xc0, !PT ;  /* 0x000000ff0c0c7812 */ /* 0x000fca00078ec0ff */
[----:B------:R-:W-:-:S04]  /*0640*/  IMAD.IADD R15, R12, 0x1, R11 ;  /* 0x000000010c0f7824 */ /* 0x000fc800078e020b */
[----:B------:R-:W-:-:S05]  /*0650*/  VIADD R12, R15, 0xffffffff ;  /* 0xffffffff0f0c7836 */ /* 0x000fca0000000000 */
[----:B------:R-:W-:-:S13]  /*0660*/  ISETP.GE.U32.AND P0, PT, R12, 0xfe, PT ;  /* 0x000000fe0c00780c */ /* 0x000fda0003f06070 */
[----:B------:R-:W-:Y:S05]  /*0670*/  @!P0 BRA `(.L_x_14) ;  /* 0x0000000000808947 */ /* 0x000fea0003800000 */
[----:B------:R-:W-:-:S13]  /*0680*/  ISETP.GT.AND P0, PT, R15, 0xfe, PT ;  /* 0x000000fe0f00780c */ /* 0x000fda0003f04270 */
[----:B------:R-:W-:Y:S05]  /*0690*/  @P0 BRA `(.L_x_15) ;  /* 0x00000000006c0947 */ /* 0x000fea0003800000 */
[----:B------:R-:W-:-:S13]  /*06a0*/  ISETP.GE.AND P0, PT, R15, 0x1, PT ;  /* 0x000000010f00780c */ /* 0x000fda0003f06270 */
[----:B------:R-:W-:Y:S05]  /*06b0*/  @P0 BRA `(.L_x_16) ;  /* 0x0000000000740947 */ /* 0x000fea0003800000 */
[----:B------:R-:W-:Y:S02]  /*06c0*/  ISETP.GE.AND P0, PT, R15, -0x18, PT ;  /* 0xffffffe80f00780c */ /* 0x000fe40003f06270 */
[----:B------:R-:W-:-:S11]  /*06d0*/  LOP3.LUT R0, R0, 0x80000000, RZ, 0xc0, !PT ;  /* 0x8000000000007812 */ /* 0x000fd600078ec0ff */
[----:B------:R-:W-:Y:S05]  /*06e0*/  @!P0 BRA `(.L_x_16) ;  /* 0x0000000000688947 */ /* 0x000fea0003800000 */
[CCC-:B------:R-:W-:Y:S01]  /*06f0*/  FFMA.RZ R11, R18.reuse, R16.reuse, R19.reuse ;  /* 0x00000010120b7223 */ /* 0x1c0fe2000000c013 */
[C---:B------:R-:W-:Y:S02]  /*0700*/  VIADD R14, R15.reuse, 0x20 ;  /* 0x000000200f0e7836 */ /* 0x040fe40000000000 */
[CCC-:B------:R-:W-:Y:S01]  /*0710*/  FFMA.RM R12, R18.reuse, R16.reuse, R19.reuse ;  /* 0x00000010120c7223 */ /* 0x1c0fe20000004013 */
[----:B------:R-:W-:Y:S02]  /*0720*/  ISETP.NE.AND P3, PT, R15, RZ, PT ;  /* 0x000000ff0f00720c */ /* 0x000fe40003f65270 */
[----:B------:R-:W-:Y:S01]  /*0730*/  LOP3.LUT R13, R11, 0x7fffff, RZ, 0xc0, !PT ;  /* 0x007fffff0b0d7812 */ /* 0x000fe200078ec0ff */
[----:B------:R-:W-:Y:S01]  /*0740*/  FFMA.RP R11, R18, R16, R19 ;  /* 0x00000010120b7223 */ /* 0x000fe20000008013 */
[----:B------:R-:W-:Y:S01]  /*0750*/  ISETP.NE.AND P1, PT, R15, RZ, PT ;  /* 0x000000ff0f00720c */ /* 0x000fe20003f25270 */
[----:B------:R-:W-:Y:S01]  /*0760*/  IMAD.MOV R15, RZ, RZ, -R15 ;  /* 0x000000ffff0f7224 */ /* 0x000fe200078e0a0f */
[----:B------:R-:W-:-:S02]  /*0770*/  LOP3.LUT R13, R13, 0x800000, RZ, 0xfc, !PT ;  /* 0x008000000d0d7812 */ /* 0x000fc400078efcff */
[----:B------:R-:W-:Y:S02]  /*0780*/  FSETP.NEU.FTZ.AND P0, PT, R11, R12, PT ;  /* 0x0000000c0b00720b */ /* 0x000fe40003f1d000 */
[----:B------:R-:W-:Y:S02]  /*0790*/  SHF.L.U32 R14, R13, R14, RZ ;  /* 0x0000000e0d0e7219 */ /* 0x000fe400000006ff */
[----:B------:R-:W-:Y:S02]  /*07a0*/  SEL R12, R15, RZ, P3 ;  /* 0x000000ff0f0c7207 */ /* 0x000fe40001800000 */
[----:B------:R-:W-:Y:S02]  /*07b0*/  ISETP.NE.AND P1, PT, R14, RZ, P1 ;  /* 0x000000ff0e00720c */ /* 0x000fe40000f25270 */
[----:B------:R-:W-:Y:S02]  /*07c0*/  SHF.R.U32.HI R12, RZ, R12, R13 ;  /* 0x0000000cff0c7219 */ /* 0x000fe4000001160d */
[----:B------:R-:W-:-:S02]  /*07d0*/  PLOP3.LUT P0, PT, P0, P1, PT, 0xf8, 0x8f ;  /* 0x00000000008f781c */ /* 0x000fc40000703f70 */
[----:B------:R-:W-:Y:S02]  /*07e0*/  SHF.R.U32.HI R14, RZ, 0x1, R12 ;  /* 0x00000001ff0e7819 */ /* 0x000fe4000001160c */
[----:B------:R-:W-:-:S04]  /*07f0*/  SEL R11, RZ, 0x1, !P0 ;  /* 0x00000001ff0b7807 */ /* 0x000fc80004000000 */
[----:B------:R-:W-:-:S04]  /*0800*/  LOP3.LUT R11, R11, 0x1, R14, 0xf8, !PT ;  /* 0x000000010b0b7812 */ /* 0x000fc800078ef80e */
[----:B------:R-:W-:-:S05]  /*0810*/  LOP3.LUT R11, R11, R12, RZ, 0xc0, !PT ;  /* 0x0000000c0b0b7212 */ /* 0x000fca00078ec0ff */
[----:B------:R-:W-:-:S05]  /*0820*/  IMAD.IADD R11, R14, 0x1, R11 ;  /* 0x000000010e0b7824 */ /* 0x000fca00078e020b */
[----:B------:R-:W-:Y:S01]  /*0830*/  LOP3.LUT R0, R11, R0, RZ, 0xfc, !PT ;  /* 0x000000000b007212 */ /* 0x000fe200078efcff */
[----:B------:R-:W-:Y:S06]  /*0840*/  BRA `(.L_x_16) ;  /* 0x0000000000107947 */ /* 0x000fec0003800000 */
.L_x_15:
[----:B------:R-:W-:-:S04]  /*0850*/  LOP3.LUT R0, R0, 0x80000000, RZ, 0xc0, !PT ;  /* 0x8000000000007812 */ /* 0x000fc800078ec0ff */
[----:B------:R-:W-:Y:S01]  /*0860*/  LOP3.LUT R0, R0, 0x7f800000, RZ, 0xfc, !PT ;  /* 0x7f80000000007812 */ /* 0x000fe200078efcff */
[----:B------:R-:W-:Y:S06]  /*0870*/  BRA `(.L_x_16) ;  /* 0x0000000000047947 */ /* 0x000fec0003800000 */
.L_x_14:
[----:B------:R-:W-:-:S07]  /*0880*/  IMAD R0, R11, 0x800000, R0 ;  /* 0x008000000b007824 */ /* 0x000fce00078e0200 */
.L_x_16:
[----:B------:R-:W-:Y:S05]  /*0890*/  BSYNC.RECONVERGENT B2 ;  /* 0x0000000000027941 */ /* 0x000fea0003800200 */
.L_x_13:
[----:B------:R-:W-:Y:S05]  /*08a0*/  BRA `(.L_x_17) ;  /* 0x0000000000207947 */ /* 0x000fea0003800000 */
.L_x_12:
[----:B------:R-:W-:-:S04]  /*08b0*/  LOP3.LUT R0, R14, 0x80000000, R13, 0x48, !PT ;  /* 0x800000000e007812 */ /* 0x000fc800078e480d */
[----:B------:R-:W-:Y:S01]  /*08c0*/  LOP3.LUT R0, R0, 0x7f800000, RZ, 0xfc, !PT ;  /* 0x7f80000000007812 */ /* 0x000fe200078efcff */
[----:B------:R-:W-:Y:S06]  /*08d0*/  BRA `(.L_x_17) ;  /* 0x0000000000147947 */ /* 0x000fec0003800000 */
.L_x_11:
[----:B------:R-:W-:Y:S01]  /*08e0*/  LOP3.LUT R0, R14, 0x80000000, R13, 0x48, !PT ;  /* 0x800000000e007812 */ /* 0x000fe200078e480d */
[----:B------:R-:W-:Y:S06]  /*08f0*/  BRA `(.L_x_17) ;  /* 0x00000000000c7947 */ /* 0x000fec0003800000 */
.L_x_10:
[----:B------:R-:W0:Y:S01]  /*0900*/  MUFU.RSQ R0, -QNAN ;  /* 0xffc0000000007908 */ /* 0x000e220000001400 */
[----:B------:R-:W-:Y:S05]  /*0910*/  BRA `(.L_x_17) ;  /* 0x0000000000047947 */ /* 0x000fea0003800000 */
.L_x_9:
[----:B------:R-:W-:-:S07]  /*0920*/  FADD.FTZ R0, R0, R3 ;  /* 0x0000000300007221 */ /* 0x000fce0000010000 */
.L_x_17:
[----:B------:R-:W-:Y:S05]  /*0930*/  BSYNC.RECONVERGENT B1 ;  /* 0x0000000000017941 */ /* 0x000fea0003800200 */
.L_x_7:
[----:B------:R-:W-:-:S04]  /*0940*/  IMAD.MOV.U32 R11, RZ, RZ, 0x0 ;  /* 0x00000000ff0b7424 */ /* 0x000fc800078e00ff */
[----:B0-----:R-:W-:Y:S05]  /*0950*/  RET.REL.NODEC R10 `(_Z26normalize_pivot_row_kernelPfiif) ;  /* 0xfffffff40aa87950 */ /* 0x001fea0003c3ffff */
.L_x_18:
        /* <DEDUP_REMOVED lines=10> */
.L_x_29:


//--------------------- .text._Z16swap_rows_kernelPfiii --------------------------
	.section	.text._Z16swap_rows_kernelPfiii,"ax",@progbits
	.align	128
        .global         _Z16swap_rows_kernelPfiii
        .type           _Z16swap_rows_kernelPfiii,@function
        .size           _Z16swap_rows_kernelPfiii,(.L_x_32 - _Z16swap_rows_kernelPfiii)
        .other          _Z16swap_rows_kernelPfiii,@"STO_CUDA_ENTRY STV_DEFAULT"
_Z16swap_rows_kernelPfiii:
.text._Z16swap_rows_kernelPfiii:
[----:B------:R-:W-:Y:S08]  /*0000*/  LDC R1, c[0x0][0x37c] ;  /* 0x0000df00ff017b82 */ /* 0x000ff00000000800 */
[----:B------:R-:W0:Y:S01]  /*0010*/  LDC R0, c[0x0][0x390] ;  /* 0x0000e400ff007b82 */ /* 0x000e220000000800 */
[----:B------:R-:W0:Y:S02]  /*0020*/  LDCU UR5, c[0x0][0x38c] ;  /* 0x00007180ff0577ac */ /* 0x000e240008000800 */
[----:B0-----:R-:W-:-:S13]  /*0030*/  ISETP.NE.AND P0, PT, R0, UR5, PT ;  /* 0x0000000500007c0c */ /* 0x001fda000bf05270 */
[----:B------:R-:W-:Y:S05]  /*0040*/  @!P0 EXIT ;  /* 0x000000000000894d */ /* 0x000fea0003800000 */
[----:B------:R-:W0:Y:S01]  /*0050*/  S2R R7, SR_TID.X ;  /* 0x0000000000077919 */ /* 0x000e220000002100 */
[----:B------:R-:W0:Y:S02]  /*0060*/  LDC R6, c[0x0][0x388] ;  /* 0x0000e200ff067b82 */ /* 0x000e240000000800 */
[----:B0-----:R-:W-:-:S13]  /*0070*/  ISETP.GT.AND P0, PT, R7, R6, PT ;  /* 0x000000060700720c */ /* 0x001fda0003f04270 */
[----:B------:R-:W-:Y:S05]  /*0080*/  @P0 EXIT ;  /* 0x000000000000094d */ /* 0x000fea0003800000 */
[----:B------:R-:W-:Y:S01]  /*0090*/  VIADD R9, R6, 0x1 ;  /* 0x0000000106097836 */ /* 0x000fe20000000000 */
[----:B------:R-:W0:Y:S01]  /*00a0*/  LDCU UR4, c[0x0][0x360] ;  /* 0x00006c00ff0477ac */ /* 0x000e220008000800 */
[----:B------:R-:W1:Y:S01]  /*00b0*/  LDCU.64 UR6, c[0x0][0x358] ;  /* 0x00006b00ff0677ac */ /* 0x000e620008000a00 */
[----:B------:R-:W2:Y:S04]  /*00c0*/  LDCU.64 UR8, c[0x0][0x380] ;  /* 0x00007000ff0877ac */ /* 0x000ea80008000a00 */
.L_x_19:
[--C-:B----4-:R-:W-:Y:S01]  /*00d0*/  SHF.R.S32.HI R3, RZ, 0x1f, R7.reuse ;  /* 0x0000001fff037819 */ /* 0x110fe20000011407 */
[----:B------:R-:W-:-:S04]  /*00e0*/  IMAD.MOV.U32 R2, RZ, RZ, R7 ;  /* 0x000000ffff027224 */ /* 0x000fc800078e0007 */
[----:B------:R-:W-:-:S04]  /*00f0*/  IMAD.WIDE R12, R9, R0, R2 ;  /* 0x00000000090c7225 */ /* 0x000fc800078e0202 */
[----:B------:R-:W-:Y:S01]  /*0100*/  IMAD.WIDE R10, R9, UR5, R2 ;  /* 0x00000005090a7c25 */ /* 0x000fe2000f8e0202 */
[----:B--2---:R-:W-:Y:S02]  /*0110*/  LEA R4, P1, R12, UR8, 0x2 ;  /* 0x000000080c047c11 */ /* 0x004fe4000f8210ff */
[----:B------:R-:W-:Y:S02]  /*0120*/  LEA R2, P0, R10, UR8, 0x2 ;  /* 0x000000080a027c11 */ /* 0x000fe4000f8010ff */
[----:B------:R-:W-:Y:S02]  /*0130*/  LEA.HI.X R5, R12, UR9, R13, 0x2, P1 ;  /* 0x000000090c057c11 */ /* 0x000fe400088f140d */
[----:B------:R-:W-:-:S03]  /*0140*/  LEA.HI.X R3, R10, UR9, R11, 0x2, P0 ;  /* 0x000000090a037c11 */ /* 0x000fc600080f140b */
[----:B-1----:R-:W2:Y:S04]  /*0150*/  LDG.E R13, desc[UR6][R4.64] ;  /* 0x00000006040d7981 */ /* 0x002ea8000c1e1900 */
[----:B------:R-:W3:Y:S01]  /*0160*/  LDG.E R11, desc[UR6][R2.64] ;  /* 0x00000006020b7981 */ /* 0x000ee2000c1e1900 */
[----:B0-----:R-:W-:-:S05]  /*0170*/  VIADD R7, R7, UR4 ;  /* 0x0000000407077c36 */ /* 0x001fca0008000000 */
[----:B------:R-:W-:Y:S01]  /*0180*/  ISETP.GT.AND P0, PT, R7, R6, PT ;  /* 0x000000060700720c */ /* 0x000fe20003f04270 */
[----:B--2---:R4:W-:Y:S04]  /*0190*/  STG.E desc[UR6][R2.64], R13 ;  /* 0x0000000d02007986 */ /* 0x0049e8000c101906 */
[----:B---3--:R4:W-:Y:S08]  /*01a0*/  STG.E desc[UR6][R4.64], R11 ;  /* 0x0000000b04007986 */ /* 0x0089f0000c101906 */
[----:B------:R-:W-:Y:S05]  /*01b0*/  @!P0 BRA `(.L_x_19) ;  /* 0xfffffffc00c48947 */ /* 0x000fea000383ffff */
[----:B------:R-:W-:Y:S05]  /*01c0*/  EXIT ;  /* 0x000000000000794d */ /* 0x000fea0003800000 */
.L_x_20:
        /* <DEDUP_REMOVED lines=11> */
.L_x_32:


//--------------------- .text._Z17find_pivot_kernelPKfiiPif --------------------------
	.section	.text._Z17find_pivot_kernelPKfiiPif,"ax",@progbits
	.align	128
        .global         _Z17find_pivot_kernelPKfiiPif
        .type           _Z17find_pivot_kernelPKfiiPif,@function
        .size           _Z17find_pivot_kernelPKfiiPif,(.L_x_33 - _Z17find_pivot_kernelPKfiiPif)
        .other          _Z17find_pivot_kernelPKfiiPif,@"STO_CUDA_ENTRY STV_DEFAULT"
_Z17find_pivot_kernelPKfiiPif:
.text._Z17find_pivot_kernelPKfiiPif:
[----:B------:R-:W-:Y:S01]  /*0000*/  LDC R1, c[0x0][0x37c] ;  /* 0x0000df00ff017b82 */ /* 0x000fe20000000800 */
[----:B------:R-:W0:Y:S07]  /*0010*/  S2R R12, SR_TID.X ;  /* 0x00000000000c7919 */ /* 0x000e2e0000002100 */
[----:B------:R-:W0:Y:S01]  /*0020*/  LDC.64 R2, c[0x0][0x388] ;  /* 0x0000e200ff027b82 */ /* 0x000e220000000a00 */
[----:B------:R-:W1:Y:S01]  /*0030*/  LDCU UR4, c[0x0][0x360] ;  /* 0x00006c00ff0477ac */ /* 0x000e620008000800 */
[----:B------:R-:W-:Y:S01]  /*0040*/  MOV R0, 0x400 ;  /* 0x0000040000007802 */ /* 0x000fe20000000f00 */
[----:B------:R-:W2:Y:S01]  /*0050*/  S2R R7, SR_CgaCtaId ;  /* 0x0000000000077919 */ /* 0x000ea20000008800 */
[----:B------:R-:W-:Y:S01]  /*0060*/  BSSY.RECONVERGENT B0, `(.L_x_21) ;  /* 0x000001d000007945 */ /* 0x000fe20003800200 */
[----:B------:R-:W3:Y:S01]  /*0070*/  LDCU.64 UR6, c[0x0][0x358] ;  /* 0x00006b00ff0677ac */ /* 0x000ee20008000a00 */
[----:B------:R-:W-:-:S02]  /*0080*/  IMAD.MOV.U32 R8, RZ, RZ, -0x1 ;  /* 0xffffffffff087424 */ /* 0x000fc400078e00ff */
[----:B------:R-:W-:Y:S02]  /*0090*/  IMAD.MOV.U32 R10, RZ, RZ, RZ ;  /* 0x000000ffff0a7224 */ /* 0x000fe400078e00ff */
[----:B0-----:R-:W-:Y:S01]  /*00a0*/  IMAD.IADD R5, R12, 0x1, R3 ;  /* 0x000000010c057824 */ /* 0x001fe200078e0203 */
[----:B--2---:R-:W-:Y:S01]  /*00b0*/  LEA R7, R7, R0, 0x18 ;  /* 0x0000000007077211 */ /* 0x004fe200078ec0ff */
[----:B-1----:R-:W-:-:S03]  /*00c0*/  IMAD.U32 R0, RZ, RZ, UR4 ;  /* 0x00000004ff007e24 */ /* 0x002fc6000f8e00ff */
[----:B------:R-:W-:Y:S01]  /*00d0*/  ISETP.GE.AND P0, PT, R5, R2, PT ;  /* 0x000000020500720c */ /* 0x000fe20003f06270 */
[----:B------:R-:W0:Y:S01]  /*00e0*/  LDCU.64 UR4, c[0x0][0x380] ;  /* 0x00007000ff0477ac */ /* 0x000e220008000a00 */
[--C-:B------:R-:W-:Y:S02]  /*00f0*/  IMAD R15, R0, 0x4, R7.reuse ;  /* 0x00000004000f7824 */ /* 0x100fe400078e0207 */
[C---:B------:R-:W-:Y:S02]  /*0100*/  IMAD R13, R12.reuse, 0x4, R7 ;  /* 0x000000040c0d7824 */ /* 0x040fe400078e0207 */
[----:B------:R-:W-:-:S07]  /*0110*/  IMAD R17, R12, 0x4, R15 ;  /* 0x000000040c117824 */ /* 0x000fce00078e020f */
[----:B---3--:R-:W-:Y:S05]  /*0120*/  @P0 BRA `(.L_x_22) ;  /* 0x0000000000400947 */ /* 0x008fea0003800000 */
[----:B------:R-:W-:Y:S01]  /*0130*/  IMAD.MOV.U32 R9, RZ, RZ, R5 ;  /* 0x000000ffff097224 */ /* 0x000fe200078e0005 */
[--C-:B------:R-:W-:Y:S01]  /*0140*/  SHF.R.S32.HI R5, RZ, 0x1f, R3.reuse ;  /* 0x0000001fff057819 */ /* 0x100fe20000011403 */
[----:B------:R-:W-:Y:S01]  /*0150*/  IMAD.MOV.U32 R10, RZ, RZ, RZ ;  /* 0x000000ffff0a7224 */ /* 0x000fe200078e00ff */
[----:B------:R-:W-:Y:S01]  /*0160*/  IADD3 R11, PT, PT, R2, 0x1, RZ ;  /* 0x00000001020b7810 */ /* 0x000fe20007ffe0ff */
[----:B------:R-:W-:Y:S02]  /*0170*/  IMAD.MOV.U32 R8, RZ, RZ, -0x1 ;  /* 0xffffffffff087424 */ /* 0x000fe400078e00ff */
[----:B------:R-:W-:-:S07]  /*0180*/  IMAD.MOV.U32 R4, RZ, RZ, R3 ;  /* 0x000000ffff047224 */ /* 0x000fce00078e0003 */
.L_x_23:
[----:B------:R-:W-:-:S03]  /*0190*/  IMAD.WIDE R18, R11, R9, R4 ;  /* 0x000000090b127225 */ /* 0x000fc600078e0204 */
[----:B0-----:R-:W-:-:S04]  /*01a0*/  LEA R6, P0, R18, UR4, 0x2 ;  /* 0x0000000412067c11 */ /* 0x001fc8000f8010ff */
[----:B------:R-:W-:-:S06]  /*01b0*/  LEA.HI.X R7, R18, UR5, R19, 0x2, P0 ;  /* 0x0000000512077c11 */ /* 0x000fcc00080f1413 */
[----:B------:R-:W2:Y:S02]  /*01c0*/  LDG.E.CONSTANT R7, desc[UR6][R6.64] ;  /* 0x0000000606077981 */ /* 0x000ea4000c1e9900 */
[----:B--2---:R-:W-:-:S04]  /*01d0*/  FSETP.GT.AND P0, PT, |R7|, R10, PT ;  /* 0x0000000a0700720b */ /* 0x004fc80003f04200 */
[----:B------:R-:W-:Y:S01]  /*01e0*/  SEL R8, R9, R8, P0 ;  /* 0x0000000809087207 */ /* 0x000fe20000000000 */
[----:B------:R-:W-:Y:S01]  /*01f0*/  IMAD.IADD R9, R0, 0x1, R9 ;  /* 0x0000000100097824 */ /* 0x000fe200078e0209 */
[----:B------:R-:W-:-:S04]  /*0200*/  FSEL R10, |R7|, R10, P0 ;  /* 0x0000000a070a7208 */ /* 0x000fc80000000200 */
[----:B------:R-:W-:-:S13]  /*0210*/  ISETP.GE.AND P1, PT, R9, R2, PT ;  /* 0x000000020900720c */ /* 0x000fda0003f26270 */
[----:B------:R-:W-:Y:S05]  /*0220*/  @!P1 BRA `(.L_x_23) ;  /* 0xfffffffc00d89947 */ /* 0x000fea000383ffff */
.L_x_22:
[----:B0-----:R-:W-:Y:S05]  /*0230*/  BSYNC.RECONVERGENT B0 ;  /* 0x0000000000007941 */ /* 0x001fea0003800200 */
.L_x_21:
[----:B------:R-:W-:Y:S01]  /*0240*/  ISETP.GE.U32.AND P0, PT, R0, 0x2, PT ;  /* 0x000000020000780c */ /* 0x000fe20003f06070 */
[----:B------:R0:W-:Y:S04]  /*0250*/  STS [R13], R10 ;  /* 0x0000000a0d007388 */ /* 0x0001e80000000800 */
[----:B------:R0:W-:Y:S01]  /*0260*/  STS [R17], R8 ;  /* 0x0000000811007388 */ /* 0x0001e20000000800 */
[----:B------:R-:W-:Y:S07]  /*0270*/  BAR.SYNC.DEFER_BLOCKING 0x0 ;  /* 0x0000000000007b1d */ /* 0x000fee0000010000 */
[----:B------:R-:W-:Y:S05]  /*0280*/  @!P0 BRA `(.L_x_24) ;  /* 0x0000000000448947 */ /* 0x000fea0003800000 */
.L_x_27:
[----:B------:R-:W-:Y:S01]  /*0290*/  MOV R4, R0 ;  /* 0x0000000000047202 */ /* 0x000fe20000000f00 */
[----:B------:R-:W-:Y:S01]  /*02a0*/  BSSY.RECONVERGENT B0, `(.L_x_25) ;  /* 0x000000c000007945 */ /* 0x000fe20003800200 */
[----:B------:R-:W-:-:S04]  /*02b0*/  SHF.R.U32.HI R0, RZ, 0x1, R0 ;  /* 0x00000001ff007819 */ /* 0x000fc80000011600 */
[----:B------:R-:W-:-:S13]  /*02c0*/  ISETP.GE.U32.AND P0, PT, R12, R0, PT ;  /* 0x000000000c00720c */ /* 0x000fda0003f06070 */
[----:B-1----:R-:W-:Y:S05]  /*02d0*/  @P0 BRA `(.L_x_26) ;  /* 0x0000000000200947 */ /* 0x002fea0003800000 */
[----:B------:R-:W-:Y:S01]  /*02e0*/  IMAD R2, R0, 0x4, R13 ;  /* 0x0000000400027824 */ /* 0x000fe200078e020d */
[----:B------:R-:W-:Y:S05]  /*02f0*/  LDS R3, [R13] ;  /* 0x000000000d037984 */ /* 0x000fea0000000800 */
[----:B------:R-:W1:Y:S02]  /*0300*/  LDS R2, [R2] ;  /* 0x0000000002027984 */ /* 0x000e640000000800 */
[----:B-1----:R-:W-:-:S13]  /*0310*/  FSETP.GT.AND P0, PT, R2, R3, PT ;  /* 0x000000030200720b */ /* 0x002fda0003f04000 */
[----:B------:R-:W-:Y:S01]  /*0320*/  @P0 IMAD R3, R0, 0x4, R17 ;  /* 0x0000000400030824 */ /* 0x000fe200078e0211 */
[----:B------:R-:W-:Y:S05]  /*0330*/  @P0 STS [R13], R2 ;  /* 0x000000020d000388 */ /* 0x000fea0000000800 */
[----:B------:R-:W1:Y:S04]  /*0340*/  @P0 LDS R3, [R3] ;  /* 0x0000000003030984 */ /* 0x000e680000000800 */
[----:B-1----:R1:W-:Y:S02]  /*0350*/  @P0 STS [R17], R3 ;  /* 0x0000000311000388 */ /* 0x0023e40000000800 */
.L_x_26:
[----:B------:R-:W-:Y:S05]  /*0360*/  BSYNC.RECONVERGENT B0 ;  /* 0x0000000000007941 */ /* 0x000fea0003800200 */
.L_x_25:
[----:B------:R-:W-:Y:S01]  /*0370*/  BAR.SYNC.DEFER_BLOCKING 0x0 ;  /* 0x0000000000007b1d */ /* 0x000fe20000010000 */
[----:B------:R-:W-:-:S13]  /*0380*/  ISETP.GT.U32.AND P0, PT, R4, 0x3, PT ;  /* 0x000000030400780c */ /* 0x000fda0003f04070 */
[----:B------:R-:W-:Y:S05]  /*0390*/  @P0 BRA `(.L_x_27) ;  /* 0xfffffffc00bc0947 */ /* 0x000fea000383ffff */
.L_x_24:
[----:B------:R-:W-:-:S13]  /*03a0*/  ISETP.NE.AND P0, PT, R12, RZ, PT ;  /* 0x000000ff0c00720c */ /* 0x000fda0003f05270 */
[----:B------:R-:W-:Y:S05]  /*03b0*/  @P0 EXIT ;  /* 0x000000000000094d */ /* 0x000fea0003800000 */
[----:B------:R-:W2:Y:S01]  /*03c0*/  S2UR UR5, SR_CgaCtaId ;  /* 0x00000000000579c3 */ /* 0x000ea20000008800 */
[----:B------:R-:W-:Y:S01]  /*03d0*/  UMOV UR4, 0x400 ;  /* 0x0000040000047882 */ /* 0x000fe20000000000 */
[----:B------:R-:W-:-:S06]  /*03e0*/  IMAD.MOV.U32 R5, RZ, RZ, -0x1 ;  /* 0xffffffffff057424 */ /* 0x000fcc00078e00ff */
[----:B-1----:R-:W1:Y:S01]  /*03f0*/  LDC.64 R2, c[0x0][0x390] ;  /* 0x0000e400ff027b82 */ /* 0x002e620000000a00 */
[----:B--2---:R-:W-:-:S09]  /*0400*/  ULEA UR4, UR5, UR4, 0x18 ;  /* 0x0000000405047291 */ /* 0x004fd2000f8ec0ff */
[----:B------:R-:W2:Y:S02]  /*0410*/  LDS R0, [UR4] ;  /* 0x00000004ff007984 */ /* 0x000ea40008000800 */
[----:B------:R-:W2:Y:S02]  /*0420*/  LDCU UR4, c[0x0][0x398] ;  /* 0x00007300ff0477ac */ /* 0x000ea40008000800 */
[----:B--2---:R-:W-:-:S13]  /*0430*/  FSETP.GEU.AND P0, PT, R0, UR4, PT ;  /* 0x0000000400007c0b */ /* 0x004fda000bf0e000 */
[----:B------:R-:W1:Y:S04]  /*0440*/  @P0 LDS R5, [R15] ;  /* 0x000000000f050984 */ /* 0x000e680000000800 */
[----:B-1----:R-:W-:Y:S01]  /*0450*/  STG.E desc[UR6][R2.64], R5 ;  /* 0x0000000502007986 */ /* 0x002fe2000c101906 */
[----:B------:R-:W-:Y:S05]  /*0460*/  EXIT ;  /* 0x000000000000794d */ /* 0x000fea0003800000 */
.L_x_28:
        /* <DEDUP_REMOVED lines=9> */
.L_x_33:


//--------------------- .nv.shared._Z21eliminate_rows_kernelPfii --------------------------
	.section	.nv.shared._Z21eliminate_rows_kernelPfii,"aw",@nobits
	.sectionflags	@""
	.align	16
.nv.shared._Z21eliminate_rows_kernelPfii:
	.zero		1040


//--------------------- .nv.shared.reserved.0     --------------------------
	.section	.nv.shared.reserved.0,"aw",@nobits
	.weak		__nv_reservedSMEM_offset_0_alias
	.size		__nv_reservedSMEM_offset_0_alias, 0, 64
	.other		__nv_reservedSMEM_offset_0_alias,@"STO_CUDA_RESERVED_SHARED STV_DEFAULT"
__nv_reservedSMEM_offset_0_alias:
	.zero		0
	.zero		64


//--------------------- .nv.shared._Z26normalize_pivot_row_kernelPfiif --------------------------
	.section	.nv.shared._Z26normalize_pivot_row_kernelPfiif,"aw",@nobits
	.sectionflags	@""
	.align	16
	.zero		1024


//--------------------- .nv.shared._Z16swap_rows_kernelPfiii --------------------------
	.section	.nv.shared._Z16swap_rows_kernelPfiii,"aw",@nobits
	.sectionflags	@""
	.align	16
	.zero		1024


//--------------------- .nv.shared._Z17find_pivot_kernelPKfiiPif --------------------------
	.section	.nv.shared._Z17find_pivot_kernelPKfiiPif,"aw",@nobits
	.sectionflags	@""
	.align	16
	.zero		1024


//--------------------- .nv.constant0._Z21eliminate_rows_kernelPfii --------------------------
	.section	.nv.constant0._Z21eliminate_rows_kernelPfii,"a",@progbits
	.sectionflags	@""
	.align	4
.nv.constant0._Z21eliminate_rows_kernelPfii:
	.zero		912


//--------------------- .nv.constant0._Z26normalize_pivot_row_kernelPfiif --------------------------
	.section	.nv.constant0._Z26normalize_pivot_row_kernelPfiif,"a",@progbits
	.sectionflags	@""
	.align	4
.nv.constant0._Z26normalize_pivot_row_kernelPfiif:
	.zero		916


//--------------------- .nv.constant0._Z16swap_rows_kernelPfiii --------------------------
	.section	.nv.constant0._Z16swap_rows_kernelPfiii,"a",@progbits
	.sectionflags	@""
	.align	4
.nv.constant0._Z16swap_rows_kernelPfiii:
	.zero		916


//--------------------- .nv.constant0._Z17find_pivot_kernelPKfiiPif --------------------------
	.section	.nv.constant0._Z17find_pivot_kernelPKfiiPif,"a",@progbits
	.sectionflags	@""
	.align	4
.nv.constant0._Z17find_pivot_kernelPKfiiPif:
	.zero		924


//--------------------- SYMBOLS --------------------------

	.type		.nv.reservedSmem.offset0,@object
	.size		.nv.reservedSmem.offset0,0x4
	.type		.nv.reservedSmem.cap,@object
	.size		.nv.reservedSmem.cap,0x4
